def attn_fwd(
    Q,
    K,
    V,
    Out,
    Lse,
    sm_scale,
    stride_qz,
    stride_qh,
    stride_qm,
    stride_qk,
    stride_kz,
    stride_kh,
    stride_kn,
    stride_kk,
    stride_vz,
    stride_vh,
    stride_vn,
    stride_vk,
    stride_oz,
    stride_oh,
    stride_om,
    stride_ok,
    seqlen_q,
    seqlen_k,
    BLOCK_M: tl.constexpr,
    BLOCK_N: tl.constexpr,
    HEAD_DIM: tl.constexpr,
    CAUSAL: tl.constexpr,
):
    start_m = tl.program_id(0)
    off_hz = tl.program_id(1)
    q_off = off_hz * stride_qh
    k_off = off_hz * stride_kh
    v_off = off_hz * stride_vh
    offs_m = start_m * BLOCK_M + tl.arange(0, BLOCK_M)
    offs_d = tl.arange(0, HEAD_DIM)
    offs_n = tl.arange(0, BLOCK_N)
    q_ptrs = Q + q_off + offs_m[:, None] * stride_qm + offs_d[None, :] * stride_qk
    k_ptrs = K + k_off + offs_d[:, None] * stride_kk + offs_n[None, :] * stride_kn
    v_ptrs = V + v_off + offs_n[:, None] * stride_vn + offs_d[None, :] * stride_vk
    m_i = tl.full([BLOCK_M], float("-inf"), dtype=tl.float32)
    l_i = tl.zeros([BLOCK_M], dtype=tl.float32) + 1.0
    acc = tl.zeros([BLOCK_M, HEAD_DIM], dtype=tl.float32)
    q = tl.load(q_ptrs)
    acc, l_i, m_i = _attn_fwd_inner(
        acc,
        l_i,
        m_i,
        q,
        k_ptrs,
        v_ptrs,
        sm_scale,
        stride_kn,
        stride_vn,
        start_m,
        seqlen_k,
        BLOCK_M,
        BLOCK_N,
        HEAD_DIM,
        CAUSAL,
    )
    acc = acc / l_i[:, None]
    lse = m_i + tl.math.log2(l_i) / 1.4426950408889634
    o_ptrs = (
        Out
        + off_hz * stride_oh
        + offs_m[:, None] * stride_om
        + offs_d[None, :] * stride_ok
    )
    tl.store(o_ptrs, acc.to(Out.dtype.element_ty))
    tl.store(Lse + off_hz * seqlen_q + offs_m, lse)

# config = {"BLOCK_M": 256, "BLOCK_N": 32, "HEAD_DIM": 64, "arch": "sm_100", "causal": true, "dtype": "fp16", "num_stages": 2, "num_warps": 8}
# arch = sm_100


// ===== COMPILED SASS (sm_100a) =====

	.target	sm_100a

	.elftype	@"ET_EXEC"


//--------------------- .note.nv.tkinfo           --------------------------
	.section	.note.nv.tkinfo,"",@"SHT_NOTE"
	.sectionflags	@"SHF_NOTE_NV_TKINFO"
	.tkinfo
        /*0018*/ 	.word	0x00000081
        /*0030*/ 	.string	""
        /*0030*/ 	.string	"ptxas-blackwell"
        /*0030*/ 	.string	"Cuda compilation tools, release 12.9, V12.9.86"
        /*0030*/ 	.string	"Build cuda_12.9.r12.9/compiler.36037853_0"
        /*0030*/ 	.string	"-v  -suppress-debug-info  -lineinfo  -arch sm_100a "



//--------------------- .note.nv.cuver            --------------------------
	.section	.note.nv.cuver,"",@"SHT_NOTE"
	.sectionflags	@"SHF_NOTE_NV_CUVER"
        /*0018*/ 	.short	0x0001
        /*001a*/ 	.short	0x0064
        /*001c*/ 	.short	0x0001
        /*001e*/ 	.short	0x0000
        /*0020*/ 	.short	0x0001
        /*0022*/ 	.short	0x0000


//--------------------- .nv.info                  --------------------------
	.section	.nv.info,"",@"SHT_CUDA_INFO"
	.align	4


	//----- nvinfo : EIATTR_REGCOUNT
	.align		4
        /*0000*/ 	.byte	0x04, 0x2f
        /*0002*/ 	.short	(.L_5 - .L_4)
	.align		4
.L_4:
        /*0004*/ 	.word	index@(attn_fwd)
        /*0008*/ 	.word	0x000000d4


	//----- nvinfo : EIATTR_FRAME_SIZE
	.align		4
.L_5:
        /*000c*/ 	.byte	0x04, 0x11
        /*000e*/ 	.short	(.L_7 - .L_6)
	.align		4
.L_6:
        /*0010*/ 	.word	index@($__internal_2_$__cuda_sm10x_tcgen05_guardrail_trap_unallocated_columns_being_dealloced)
        /*0014*/ 	.word	0x00000000


	//----- nvinfo : EIATTR_FRAME_SIZE
	.align		4
.L_7:
        /*0018*/ 	.byte	0x04, 0x11
        /*001a*/ 	.short	(.L_9 - .L_8)
	.align		4
.L_8:
        /*001c*/ 	.word	index@($__internal_1_$__cuda_sm10x_tcgen05_guardrail_trap_phase_invalid_during_alloc)
        /*0020*/ 	.word	0x00000000


	//----- nvinfo : EIATTR_FRAME_SIZE
	.align		4
.L_9:
        /*0024*/ 	.byte	0x04, 0x11
        /*0026*/ 	.short	(.L_11 - .L_10)
	.align		4
.L_10:
        /*0028*/ 	.word	index@($__internal_0_$__cuda_sm10x_tcgen05_guardrail_trap_col_being_dealloced_not_returned_by_alloc)
        /*002c*/ 	.word	0x00000000


	//----- nvinfo : EIATTR_FRAME_SIZE
	.align		4
.L_11:
        /*0030*/ 	.byte	0x04, 0x11
        /*0032*/ 	.short	(.L_13 - .L_12)
	.align		4
.L_12:
        /*0034*/ 	.word	index@(attn_fwd)
        /*0038*/ 	.word	0x00000000


	//----- nvinfo : EIATTR_MIN_STACK_SIZE
	.align		4
.L_13:
        /*003c*/ 	.byte	0x04, 0x12
        /*003e*/ 	.short	(.L_15 - .L_14)
	.align		4
.L_14:
        /*0040*/ 	.word	index@(attn_fwd)
        /*0044*/ 	.word	0x00000000
.L_15:


//--------------------- .nv.info.attn_fwd         --------------------------
	.section	.nv.info.attn_fwd,"",@"SHT_CUDA_INFO"
	.sectionflags	@""
	.align	4


	//----- nvinfo : EIATTR_CUDA_API_VERSION
	.align		4
        /*0000*/ 	.byte	0x04, 0x37
        /*0002*/ 	.short	(.L_17 - .L_16)
.L_16:
        /*0004*/ 	.word	0x00000081


	//----- nvinfo : EIATTR_KPARAM_INFO
	.align		4
.L_17:
        /*0008*/ 	.byte	0x04, 0x17
        /*000a*/ 	.short	(.L_19 - .L_18)
.L_18:
        /*000c*/ 	.word	0x00000000
        /*0010*/ 	.short	0x0019
        /*0012*/ 	.short	0x0080
        /*0014*/ 	.byte	0x00, 0xf4, 0x21, 0x00


	//----- nvinfo : EIATTR_KPARAM_INFO
	.align		4
.L_19:
        /*0018*/ 	.byte	0x04, 0x17
        /*001a*/ 	.short	(.L_21 - .L_20)
.L_20:
        /*001c*/ 	.word	0x00000000
        /*0020*/ 	.short	0x0018
        /*0022*/ 	.short	0x0078
        /*0024*/ 	.byte	0x00, 0xf4, 0x21, 0x00


	//----- nvinfo : EIATTR_KPARAM_INFO
	.align		4
.L_21:
        /*0028*/ 	.byte	0x04, 0x17
        /*002a*/ 	.short	(.L_23 - .L_22)
.L_22:
        /*002c*/ 	.word	0x00000000
        /*0030*/ 	.short	0x0017
        /*0032*/ 	.short	0x0070
        /*0034*/ 	.byte	0x00, 0xf0, 0x11, 0x00


	//----- nvinfo : EIATTR_KPARAM_INFO
	.align		4
.L_23:
        /*0038*/ 	.byte	0x04, 0x17
        /*003a*/ 	.short	(.L_25 - .L_24)
.L_24:
        /*003c*/ 	.word	0x00000000
        /*0040*/ 	.short	0x0016
        /*0042*/ 	.short	0x006c
        /*0044*/ 	.byte	0x00, 0xf0, 0x11, 0x00


	//----- nvinfo : EIATTR_KPARAM_INFO
	.align		4
.L_25:
        /*0048*/ 	.byte	0x04, 0x17
        /*004a*/ 	.short	(.L_27 - .L_26)
.L_26:
        /*004c*/ 	.word	0x00000000
        /*0050*/ 	.short	0x0015
        /*0052*/ 	.short	0x0068
        /*0054*/ 	.byte	0x00, 0xf0, 0x11, 0x00


	//----- nvinfo : EIATTR_KPARAM_INFO
	.align		4
.L_27:
        /*0058*/ 	.byte	0x04, 0x17
        /*005a*/ 	.short	(.L_29 - .L_28)
.L_28:
        /*005c*/ 	.word	0x00000000
        /*0060*/ 	.short	0x0014
        /*0062*/ 	.short	0x0064
        /*0064*/ 	.byte	0x00, 0xf0, 0x11, 0x00


	//----- nvinfo : EIATTR_KPARAM_INFO
	.align		4
.L_29:
        /*0068*/ 	.byte	0x04, 0x17
        /*006a*/ 	.short	(.L_31 - .L_30)
.L_30:
        /*006c*/ 	.word	0x00000000
        /*0070*/ 	.short	0x0013
        /*0072*/ 	.short	0x0060
        /*0074*/ 	.byte	0x00, 0xf0, 0x11, 0x00


	//----- nvinfo : EIATTR_KPARAM_INFO
	.align		4
.L_31:
        /*0078*/ 	.byte	0x04, 0x17
        /*007a*/ 	.short	(.L_33 - .L_32)
.L_32:
        /*007c*/ 	.word	0x00000000
        /*0080*/ 	.short	0x0012
        /*0082*/ 	.short	0x005c
        /*0084*/ 	.byte	0x00, 0xf0, 0x11, 0x00


	//----- nvinfo : EIATTR_KPARAM_INFO
	.align		4
.L_33:
        /*0088*/ 	.byte	0x04, 0x17
        /*008a*/ 	.short	(.L_35 - .L_34)
.L_34:
        /*008c*/ 	.word	0x00000000
        /*0090*/ 	.short	0x0011
        /*0092*/ 	.short	0x0058
        /*0094*/ 	.byte	0x00, 0xf0, 0x11, 0x00


	//----- nvinfo : EIATTR_KPARAM_INFO
	.align		4
.L_35:
        /*0098*/ 	.byte	0x04, 0x17
        /*009a*/ 	.short	(.L_37 - .L_36)
.L_36:
        /*009c*/ 	.word	0x00000000
        /*00a0*/ 	.short	0x0010
        /*00a2*/ 	.short	0x0054
        /*00a4*/ 	.byte	0x00, 0xf0, 0x11, 0x00


	//----- nvinfo : EIATTR_KPARAM_INFO
	.align		4
.L_37:
        /*00a8*/ 	.byte	0x04, 0x17
        /*00aa*/ 	.short	(.L_39 - .L_38)
.L_38:
        /*00ac*/ 	.word	0x00000000
        /*00b0*/ 	.short	0x000f
        /*00b2*/ 	.short	0x0050
        /*00b4*/ 	.byte	0x00, 0xf0, 0x11, 0x00


	//----- nvinfo : EIATTR_KPARAM_INFO
	.align		4
.L_39:
        /*00b8*/ 	.byte	0x04, 0x17
        /*00ba*/ 	.short	(.L_41 - .L_40)
.L_40:
        /*00bc*/ 	.word	0x00000000
        /*00c0*/ 	.short	0x000e
        /*00c2*/ 	.short	0x004c
        /*00c4*/ 	.byte	0x00, 0xf0, 0x11, 0x00


	//----- nvinfo : EIATTR_KPARAM_INFO
	.align		4
.L_41:
        /*00c8*/ 	.byte	0x04, 0x17
        /*00ca*/ 	.short	(.L_43 - .L_42)
.L_42:
        /*00cc*/ 	.word	0x00000000
        /*00d0*/ 	.short	0x000d
        /*00d2*/ 	.short	0x0048
        /*00d4*/ 	.byte	0x00, 0xf0, 0x11, 0x00


	//----- nvinfo : EIATTR_KPARAM_INFO
	.align		4
.L_43:
        /*00d8*/ 	.byte	0x04, 0x17
        /*00da*/ 	.short	(.L_45 - .L_44)
.L_44:
        /*00dc*/ 	.word	0x00000000
        /*00e0*/ 	.short	0x000c
        /*00e2*/ 	.short	0x0044
        /*00e4*/ 	.byte	0x00, 0xf0, 0x11, 0x00


	//----- nvinfo : EIATTR_KPARAM_INFO
	.align		4
.L_45:
        /*00e8*/ 	.byte	0x04, 0x17
        /*00ea*/ 	.short	(.L_47 - .L_46)
.L_46:
        /*00ec*/ 	.word	0x00000000
        /*00f0*/ 	.short	0x000b
        /*00f2*/ 	.short	0x0040
        /*00f4*/ 	.byte	0x00, 0xf0, 0x11, 0x00


	//----- nvinfo : EIATTR_KPARAM_INFO
	.align		4
.L_47:
        /*00f8*/ 	.byte	0x04, 0x17
        /*00fa*/ 	.short	(.L_49 - .L_48)
.L_48:
        /*00fc*/ 	.word	0x00000000
        /*0100*/ 	.short	0x000a
        /*0102*/ 	.short	0x003c
        /*0104*/ 	.byte	0x00, 0xf0, 0x11, 0x00


	//----- nvinfo : EIATTR_KPARAM_INFO
	.align		4
.L_49:
        /*0108*/ 	.byte	0x04, 0x17
        /*010a*/ 	.short	(.L_51 - .L_50)
.L_50:
        /*010c*/ 	.word	0x00000000
        /*0110*/ 	.short	0x0009
        /*0112*/ 	.short	0x0038
        /*0114*/ 	.byte	0x00, 0xf0, 0x11, 0x00


	//----- nvinfo : EIATTR_KPARAM_INFO
	.align		4
.L_51:
        /*0118*/ 	.byte	0x04, 0x17
        /*011a*/ 	.short	(.L_53 - .L_52)
.L_52:
        /*011c*/ 	.word	0x00000000
        /*0120*/ 	.short	0x0008
        /*0122*/ 	.short	0x0034
        /*0124*/ 	.byte	0x00, 0xf0, 0x11, 0x00


	//----- nvinfo : EIATTR_KPARAM_INFO
	.align		4
.L_53:
        /*0128*/ 	.byte	0x04, 0x17
        /*012a*/ 	.short	(.L_55 - .L_54)
.L_54:
        /*012c*/ 	.word	0x00000000
        /*0130*/ 	.short	0x0007
        /*0132*/ 	.short	0x0030
        /*0134*/ 	.byte	0x00, 0xf0, 0x11, 0x00


	//----- nvinfo : EIATTR_KPARAM_INFO
	.align		4
.L_55:
        /*0138*/ 	.byte	0x04, 0x17
        /*013a*/ 	.short	(.L_57 - .L_56)
.L_56:
        /*013c*/ 	.word	0x00000000
        /*0140*/ 	.short	0x0006
        /*0142*/ 	.short	0x002c
        /*0144*/ 	.byte	0x00, 0xf0, 0x11, 0x00


	//----- nvinfo : EIATTR_KPARAM_INFO
	.align		4
.L_57:
        /*0148*/ 	.byte	0x04, 0x17
        /*014a*/ 	.short	(.L_59 - .L_58)
.L_58:
        /*014c*/ 	.word	0x00000000
        /*0150*/ 	.short	0x0005
        /*0152*/ 	.short	0x0028
        /*0154*/ 	.byte	0x00, 0xf0, 0x11, 0x00


	//----- nvinfo : EIATTR_KPARAM_INFO
	.align		4
.L_59:
        /*0158*/ 	.byte	0x04, 0x17
        /*015a*/ 	.short	(.L_61 - .L_60)
.L_60:
        /*015c*/ 	.word	0x00000000
        /*0160*/ 	.short	0x0004
        /*0162*/ 	.short	0x0020
        /*0164*/ 	.byte	0x00, 0xf4, 0x21, 0x00


	//----- nvinfo : EIATTR_KPARAM_INFO
	.align		4
.L_61:
        /*0168*/ 	.byte	0x04, 0x17
        /*016a*/ 	.short	(.L_63 - .L_62)
.L_62:
        /*016c*/ 	.word	0x00000000
        /*0170*/ 	.short	0x0003
        /*0172*/ 	.short	0x0018
        /*0174*/ 	.byte	0x00, 0xf4, 0x21, 0x00


	//----- nvinfo : EIATTR_KPARAM_INFO
	.align		4
.L_63:
        /*0178*/ 	.byte	0x04, 0x17
        /*017a*/ 	.short	(.L_65 - .L_64)
.L_64:
        /*017c*/ 	.word	0x00000000
        /*0180*/ 	.short	0x0002
        /*0182*/ 	.short	0x0010
        /*0184*/ 	.byte	0x00, 0xf4, 0x21, 0x00


	//----- nvinfo : EIATTR_KPARAM_INFO
	.align		4
.L_65:
        /*0188*/ 	.byte	0x04, 0x17
        /*018a*/ 	.short	(.L_67 - .L_66)
.L_66:
        /*018c*/ 	.word	0x00000000
        /*0190*/ 	.short	0x0001
        /*0192*/ 	.short	0x0008
        /*0194*/ 	.byte	0x00, 0xf4, 0x21, 0x00


	//----- nvinfo : EIATTR_KPARAM_INFO
	.align		4
.L_67:
        /*0198*/ 	.byte	0x04, 0x17
        /*019a*/ 	.short	(.L_69 - .L_68)
.L_68:
        /*019c*/ 	.word	0x00000000
        /*01a0*/ 	.short	0x0000
        /*01a2*/ 	.short	0x0000
        /*01a4*/ 	.byte	0x00, 0xf4, 0x21, 0x00


	//----- nvinfo : EIATTR_AT_ENTRY_FRAGMENTS
	.align		4
.L_69:
        /*01a8*/ 	.byte	0x04, 0x4f
        /*01aa*/ 	.short	(.L_71 - .L_70)


	//   ....[0]....
.L_70:
        /*01ac*/ 	.word	0x00000004


	//----- nvinfo : EIATTR_RESERVED_SMEM_USED
	.align		4
.L_71:
        /*01b0*/ 	.byte	0x01, 0x41
	.zero		2


	//----- nvinfo : EIATTR_SPARSE_MMA_MASK
	.align		4
        /*01b4*/ 	.byte	0x03, 0x50
        /*01b6*/ 	.short	0x0000


	//----- nvinfo : EIATTR_TCGEN05_1CTA_USED
	.align		4
        /*01b8*/ 	.byte	0x01, 0x51
	.zero		2


	//----- nvinfo : EIATTR_MAXREG_COUNT
	.align		4
        /*01bc*/ 	.byte	0x03, 0x1b
        /*01be*/ 	.short	0x00ff


	//----- nvinfo : EIATTR_NUM_BARRIERS
	.align		4
        /*01c0*/ 	.byte	0x02, 0x4c
        /*01c2*/ 	.byte	0x01
	.zero		1


	//----- nvinfo : EIATTR_INT_WARP_WIDE_INSTR_OFFSETS
	.align		4
        /*01c4*/ 	.byte	0x04, 0x31
        /*01c6*/ 	.short	(.L_73 - .L_72)


	//   ....[0]....
.L_72:
        /*01c8*/ 	.word	0x00001920


	//   ....[1]....
        /*01cc*/ 	.word	0x00001930


	//   ....[2]....
        /*01d0*/ 	.word	0x000020a0


	//   ....[3]....
        /*01d4*/ 	.word	0x00002210


	//   ....[4]....
        /*01d8*/ 	.word	0x00004760


	//   ....[5]....
        /*01dc*/ 	.word	0x00009430


	//   ....[6]....
        /*01e0*/ 	.word	0x00009480


	//----- nvinfo : EIATTR_COOP_GROUP_MASK_REGIDS
	.align		4
.L_73:
        /*01e4*/ 	.byte	0x04, 0x29
        /*01e6*/ 	.short	(.L_75 - .L_74)


	//   ....[0]....
.L_74:
        /*01e8*/ 	.word	0xffffffff


	//   ....[1]....
        /*01ec*/ 	.word	0xffffffff


	//   ....[2]....
        /*01f0*/ 	.word	0xffffffff


	//   ....[3]....
        /*01f4*/ 	.word	0xffffffff


	//----- nvinfo : EIATTR_COOP_GROUP_INSTR_OFFSETS
	.align		4
.L_75:
        /*01f8*/ 	.byte	0x04, 0x28
        /*01fa*/ 	.short	(.L_77 - .L_76)


	//   ....[0]....
.L_76:
        /*01fc*/ 	.word	0x00000060


	//   ....[1]....
        /*0200*/ 	.word	0x00000320


	//   ....[2]....
        /*0204*/ 	.word	0x000092c0


	//   ....[3]....
        /*0208*/ 	.word	0x00009530


	//----- nvinfo : EIATTR_VRC_CTA_INIT_COUNT
	.align		4
.L_77:
        /*020c*/ 	.byte	0x02, 0x4a
        /*020e*/ 	.byte	0x80
	.zero		1


	//----- nvinfo : EIATTR_MBARRIER_INSTR_OFFSETS
	.align		4
        /*0210*/ 	.byte	0x04, 0x39
        /*0212*/ 	.short	(.L_79 - .L_78)


	//   ....[0]....
.L_78:
        /*0214*/ 	.word	0x00001fa0
        /*0218*/ 	.word	0x000000ff
        /*021c*/ 	.word	0x0000b000
        /*0220*/ 	.short	0x0100
        /*0222*/ 	.byte	0x08
	.zero		1


	//   ....[1]....
        /*0224*/ 	.word	0x000021d0
        /*0228*/ 	.word	0x000000ff
        /*022c*/ 	.word	0x0000b008
        /*0230*/ 	.short	0x0100
        /*0232*/ 	.byte	0x08
	.zero		1


	//   ....[2]....
        /*0234*/ 	.word	0x00002340
        /*0238*/ 	.word	0x000000ff
        /*023c*/ 	.word	0x00009000
        /*0240*/ 	.short	0x0100
        /*0242*/ 	.byte	0x08
	.zero		1


	//   ....[3]....
        /*0244*/ 	.word	0x000026f0
        /*0248*/ 	.word	0x000000ff
        /*024c*/ 	.word	0x00009000
        /*0250*/ 	.short	0x010a
        /*0252*/ 	.byte	0x08
	.zero		1


	//   ....[4]....
        /*0254*/ 	.word	0x00002820
        /*0258*/ 	.word	0x000000ff
        /*025c*/ 	.word	0x00009000
        /*0260*/ 	.short	0x0108
        /*0262*/ 	.byte	0x08
	.zero		1


	//   ....[5]....
        /*0264*/ 	.word	0x00004950
        /*0268*/ 	.word	0x000000ff
        /*026c*/ 	.word	0x0000b010
        /*0270*/ 	.short	0x0100
        /*0272*/ 	.byte	0x08
	.zero		1


	//   ....[6]....
        /*0274*/ 	.word	0x00004cf0
        /*0278*/ 	.word	0x000000ff
        /*027c*/ 	.word	0x0000b010
        /*0280*/ 	.short	0x010a
        /*0282*/ 	.byte	0x08
	.zero		1


	//   ....[7]....
        /*0284*/ 	.word	0x00004fd0
        /*0288*/ 	.word	0x000000ff
        /*028c*/ 	.word	0x0000b010
        /*0290*/ 	.short	0x0108
        /*0292*/ 	.byte	0x08
	.zero		1


	//   ....[8]....
        /*0294*/ 	.word	0x00005070
        /*0298*/ 	.word	0x000000ff
        /*029c*/ 	.word	0x00000000
        /*02a0*/ 	.short	0x010a
        /*02a2*/ 	.byte	0x1b
	.zero		1


	//   ....[9]....
        /*02a4*/ 	.word	0x00006cc0
        /*02a8*/ 	.word	0x000000ff
        /*02ac*/ 	.word	0x00000000
        /*02b0*/ 	.short	0x010a
        /*02b2*/ 	.byte	0x1b
	.zero		1


	//   ....[10]....
        /*02b4*/ 	.word	0x00006e10
        /*02b8*/ 	.word	0x000000ff
        /*02bc*/ 	.word	0x0000b000
        /*02c0*/ 	.short	0x0108
        /*02c2*/ 	.byte	0x08
	.zero		1


	//   ....[11]....
        /*02c4*/ 	.word	0x00006f40
        /*02c8*/ 	.word	0x000000ff
        /*02cc*/ 	.word	0x0000b008
        /*02d0*/ 	.short	0x0108
        /*02d2*/ 	.byte	0x08
	.zero		1


	//   ....[12]....
        /*02d4*/ 	.word	0x00009550
        /*02d8*/ 	.word	0x000000ff
        /*02dc*/ 	.word	0x00009000
        /*02e0*/ 	.short	0x010a
        /*02e2*/ 	.byte	0x08
	.zero		1


	//   ....[13]....
        /*02e4*/ 	.word	0x00009580
        /*02e8*/ 	.word	0x000000ff
        /*02ec*/ 	.word	0x0000b010
        /*02f0*/ 	.short	0x010a
        /*02f2*/ 	.byte	0x08
	.zero		1


	//   ....[14]....
        /*02f4*/ 	.word	0x000095b0
        /*02f8*/ 	.word	0x000000ff
        /*02fc*/ 	.word	0x00000000
        /*0300*/ 	.short	0x010a
        /*0302*/ 	.byte	0x1b
	.zero		1


	//   ....[15]....
        /*0304*/ 	.word	0x000095e0
        /*0308*/ 	.word	0x000000ff
        /*030c*/ 	.word	0x00000000
        /*0310*/ 	.short	0x010a
        /*0312*/ 	.byte	0x1b
	.zero		1


	//----- nvinfo : EIATTR_NUM_MBARRIERS
	.align		4
.L_79:
        /*0314*/ 	.byte	0x03, 0x38
        /*0316*/ 	.short	0xffff


	//----- nvinfo : EIATTR_EXIT_INSTR_OFFSETS
	.align		4
        /*0318*/ 	.byte	0x04, 0x1c
        /*031a*/ 	.short	(.L_81 - .L_80)


	//   ....[0]....
.L_80:
        /*031c*/ 	.word	0x00009540


	//----- nvinfo : EIATTR_REQNTID
	.align		4
.L_81:
        /*0320*/ 	.byte	0x04, 0x10
        /*0322*/ 	.short	(.L_83 - .L_82)
.L_82:
        /*0324*/ 	.word	0x00000100
        /*0328*/ 	.word	0x00000001
        /*032c*/ 	.word	0x00000001


	//----- nvinfo : EIATTR_CRS_STACK_SIZE
	.align		4
.L_83:
        /*0330*/ 	.byte	0x04, 0x1e
        /*0332*/ 	.short	(.L_85 - .L_84)
.L_84:
        /*0334*/ 	.word	0x00000000


	//----- nvinfo : EIATTR_CBANK_PARAM_SIZE
	.align		4
.L_85:
        /*0338*/ 	.byte	0x03, 0x19
        /*033a*/ 	.short	0x0088


	//----- nvinfo : EIATTR_PARAM_CBANK
	.align		4
        /*033c*/ 	.byte	0x04, 0x0a
        /*033e*/ 	.short	(.L_87 - .L_86)
	.align		4
.L_86:
        /*0340*/ 	.word	index@(.nv.constant0.attn_fwd)
        /*0344*/ 	.short	0x0380
        /*0346*/ 	.short	0x0088


	//----- nvinfo : EIATTR_SW_WAR
	.align		4
.L_87:
        /*0348*/ 	.byte	0x04, 0x36
        /*034a*/ 	.short	(.L_89 - .L_88)
.L_88:
        /*034c*/ 	.word	0x00000008
.L_89:


//--------------------- .nv.compat                --------------------------
	.section	.nv.compat,"",@"SHT_CUDA_COMPAT_INFO"
	.align	4
        /*0000*/ 	.byte	0x02, 0x02, 0x02, 0x00, 0x02, 0x05, 0x05, 0x00, 0x02, 0x03, 0x00, 0x00, 0x02, 0x06, 0x01, 0x00


//--------------------- .nv.callgraph             --------------------------
	.section	.nv.callgraph,"",@"SHT_CUDA_CALLGRAPH"
	.align	4
	.sectionentsize	8
	.align		4
        /*0000*/ 	.word	0x00000000
	.align		4
        /*0004*/ 	.word	0xffffffff
	.align		4
        /*0008*/ 	.word	0x00000000
	.align		4
        /*000c*/ 	.word	0xfffffffe
	.align		4
        /*0010*/ 	.word	0x00000000
	.align		4
        /*0014*/ 	.word	0xfffffffd
	.align		4
        /*0018*/ 	.word	0x00000000
	.align		4
        /*001c*/ 	.word	0xfffffffc


//--------------------- .nv.constant4             --------------------------
	.section	.nv.constant4,"a",@progbits
	.align	8
	.align		8
.nv.constant4:
        /*0000*/ 	.dword	_$_str


//--------------------- .text.attn_fwd            --------------------------
	.section	.text.attn_fwd,"ax",@progbits
	.align	128
        .global         attn_fwd
        .type           attn_fwd,@function
        .size           attn_fwd,(.L_x_31 - attn_fwd)
        .other          attn_fwd,@"STO_CUDA_ENTRY STV_DEFAULT"
attn_fwd:
.text.attn_fwd:
[----:B------:R-:W0:Y:S01]  /*0000*/  LDC R1, c[0x0][0x37c] ;  /* 0x0000df00ff017b82 */ /* 0x000e220000000800 */
[----:B------:R-:W1:Y:S02]  /*0010*/  S2R R0, SR_TID.X ;  /* 0x0000000000007919 */ /* 0x000e640000002100 */
[----:B-1----:R-:W-:-:S04]  /*0020*/  ISETP.GE.U32.AND P0, PT, R0, 0x20, PT ;  /* 0x000000200000780c */ /* 0x002fc80003f06070 */
[----:B------:R-:W-:-:S09]  /*0030*/  P2R R2, PR, RZ, 0x1 ;  /* 0x00000001ff027803 */ /* 0x000fd20000000000 */
[----:B------:R-:W-:Y:S05]  /*0040*/  @P0 BRA `(.L_x_0) ;  /* 0x0000000000b80947 */ /* 0x000fea0003800000 */
[----:B------:R-:W1:Y:S01]  /*0050*/  S2UR UR6, SR_CgaCtaId ;  /* 0x00000000000679c3 */ /* 0x000e620000008800 */
[----:B------:R-:W-:Y:S01]  /*0060*/  NOP ;  /* 0x0000000000007918 */ /* 0x000fe20000000000 */
[----:B------:R-:W-:Y:S02]  /*0070*/  UMOV UR4, 0x40 ;  /* 0x0000004000047882 */ /* 0x000fe40000000000 */
[----:B-1----:R-:W-:-:S09]  /*0080*/  ULEA UR4, UR6, UR4, 0x18 ;  /* 0x0000000406047291 */ /* 0x002fd2000f8ec0ff */
[----:B------:R-:W1:Y:S01]  /*0090*/  LDS.U8 R2, [UR4] ;  /* 0x00000004ff027984 */ /* 0x000e620008000000 */
[----:B------:R-:W-:Y:S02]  /*00a0*/  UMOV UR4, 0x400 ;  /* 0x0000040000047882 */ /* 0x000fe40000000000 */
[----:B------:R-:W-:Y:S01]  /*00b0*/  ULEA UR4, UR6, UR4, 0x18 ;  /* 0x0000000406047291 */ /* 0x000fe2000f8ec0ff */
[----:B-1----:R-:W-:-:S13]  /*00c0*/  ISETP.NE.AND P0, PT, R2, RZ, PT ;  /* 0x000000ff0200720c */ /* 0x002fda0003f05270 */
[----:B------:R-:W-:Y:S05]  /*00d0*/  @P0 BRA `(.L_x_1) ;  /* 0x00000000007c0947 */ /* 0x000fea0003800000 */
[----:B------:R-:W-:-:S13]  /*00e0*/  ELECT P0, URZ, PT ;  /* 0x0000000000ff782f */ /* 0x000fda0003800000 */
[----:B------:R-:W-:Y:S05]  /*00f0*/  @!P0 BRA `(.L_x_2) ;  /* 0x0000000000848947 */ /* 0x000fea0003800000 */
[----:B------:R-:W-:Y:S01]  /*0100*/  UMOV UR5, 0x8 ;  /* 0x0000000800057882 */ /* 0x000fe20000000000 */
[----:B------:R-:W-:Y:S01]  /*0110*/  HFMA2 R5, -RZ, RZ, 0, 5.9604644775390625e-08 ;  /* 0x00000001ff057431 */ /* 0x000fe200000001ff */
[----:B------:R-:W-:-:S03]  /*0120*/  MOV R3, 0xff ;  /* 0x000000ff00037802 */ /* 0x000fc60000000f00 */
[----:B------:R-:W-:Y:S04]  /*0130*/  DEPBAR.LE SB1, 0x36 ;  /* 0x00009d800000791a */ /* 0x000fe80000000000 */
[----:B------:R-:W1:Y:S02]  /*0140*/  UTCATOMSWS.FIND_AND_SET.ALIGN UP0, UR5, UR5 ;  /* 0x00000005000575e3 */ /* 0x000e640008000800 */
[----:B-1----:R-:W-:-:S04]  /*0150*/  PLOP3.LUT P0, PT, PT, PT, UP0, 0x80, 0x8 ;  /* 0x000000000008781c */ /* 0x002fc80003f0f008 */
[----:B------:R-:W-:-:S04]  /*0160*/  SEL R2, RZ, 0xffffffff, !P0 ;  /* 0xffffffffff027807 */ /* 0x000fc80004000000 */
[----:B------:R-:W-:Y:S01]  /*0170*/  ISETP.NE.AND P0, PT, R2, RZ, PT ;  /* 0x000000ff0200720c */ /* 0x000fe20003f05270 */
[----:B------:R-:W-:-:S12]  /*0180*/  IMAD.U32 R2, RZ, RZ, UR5 ;  /* 0x00000005ff027e24 */ /* 0x000fd8000f8e00ff */
[----:B------:R-:W-:Y:S05]  /*0190*/  @P0 BRA `(.L_x_3) ;  /* 0x0000000000240947 */ /* 0x000fea0003800000 */
.L_x_4:
[----:B------:R-:W-:Y:S05]  /*01a0*/  NANOSLEEP 0x64 ;  /* 0x000000640000795d */ /* 0x000fea0003800000 */
[----:B------:R-:W-:-:S05]  /*01b0*/  UMOV UR5, 0x8 ;  /* 0x0000000800057882 */ /* 0x000fca0000000000 */
[----:B------:R-:W-:Y:S04]  /*01c0*/  DEPBAR.LE SB1, 0x36 ;  /* 0x00009d800000791a */ /* 0x000fe80000000000 */
[----:B------:R-:W1:Y:S02]  /*01d0*/  UTCATOMSWS.FIND_AND_SET.ALIGN UP0, UR5, UR5 ;  /* 0x00000005000575e3 */ /* 0x000e640008000800 */
[----:B-1----:R-:W-:-:S04]  /*01e0*/  PLOP3.LUT P0, PT, PT, PT, UP0, 0x80, 0x8 ;  /* 0x000000000008781c */ /* 0x002fc80003f0f008 */
[----:B------:R-:W-:-:S04]  /*01f0*/  SEL R2, RZ, 0xffffffff, !P0 ;  /* 0xffffffffff027807 */ /* 0x000fc80004000000 */
[----:B------:R-:W-:Y:S02]  /*0200*/  ISETP.NE.AND P0, PT, R2, RZ, PT ;  /* 0x000000ff0200720c */ /* 0x000fe40003f05270 */
[----:B------:R-:W-:-:S11]  /*0210*/  MOV R2, UR5 ;  /* 0x0000000500027c02 */ /* 0x000fd60008000f00 */
[----:B------:R-:W-:Y:S05]  /*0220*/  @!P0 BRA `(.L_x_4) ;  /* 0xfffffffc00dc8947 */ /* 0x000fea000383ffff */
.L_x_3:
[C---:B------:R-:W-:Y:S01]  /*0230*/  IADD3 R4, PT, PT, R2.reuse, 0x10, RZ ;  /* 0x0000001002047810 */ /* 0x040fe20007ffe0ff */
[----:B------:R-:W-:Y:S01]  /*0240*/  UMOV UR5, 0x50 ;  /* 0x0000005000057882 */ /* 0x000fe20000000000 */
[----:B------:R-:W-:Y:S01]  /*0250*/  SHF.L.U32 R3, R3, R2, RZ ;  /* 0x0000000203037219 */ /* 0x000fe200000006ff */
[----:B------:R-:W-:Y:S01]  /*0260*/  ULEA UR5, UR6, UR5, 0x18 ;  /* 0x0000000506057291 */ /* 0x000fe2000f8ec0ff */
[----:B------:R-:W-:Y:S01]  /*0270*/  SHF.L.U32 R4, R5, R4, RZ ;  /* 0x0000000405047219 */ /* 0x000fe200000006ff */
[----:B------:R-:W-:-:S03]  /*0280*/  IMAD.SHL.U32 R2, R2, 0x20, RZ ;  /* 0x0000002002027824 */ /* 0x000fc600078e00ff */
[----:B------:R-:W-:-:S05]  /*0290*/  LOP3.LUT R3, R4, R3, RZ, 0xfc, !PT ;  /* 0x0000000304037212 */ /* 0x000fca00078efcff */
[----:B------:R1:W-:Y:S04]  /*02a0*/  ATOMS.OR RZ, [UR5], R3 ;  /* 0x00000003ffff798c */ /* 0x0003e8000b000005 */
[----:B------:R1:W-:Y:S01]  /*02b0*/  STS [UR4], R2 ;  /* 0x00000002ff007988 */ /* 0x0003e20008000804 */
[----:B------:R-:W-:Y:S05]  /*02c0*/  BRA `(.L_x_2) ;  /* 0x0000000000107947 */ /* 0x000fea0003800000 */
.L_x_1:
[----:B------:R-:W-:Y:S02]  /*02d0*/  MOV R3, 0xffffffff ;  /* 0xffffffff00037802 */ /* 0x000fe40000000f00 */
[----:B------:R-:W-:-:S03]  /*02e0*/  MOV R2, 0x310 ;  /* 0x0000031000027802 */ /* 0x000fc60000000f00 */
[----:B------:R1:W-:Y:S04]  /*02f0*/  STS [UR4], R3 ;  /* 0x00000003ff007988 */ /* 0x0003e80008000804 */
[----:B01----:R-:W-:Y:S05]  /*0300*/  CALL.REL.NOINC `($__internal_1_$__cuda_sm10x_tcgen05_guardrail_trap_phase_invalid_during_alloc) ;  /* 0x0000009000cc7944 */ /* 0x003fea0003c00000 */
.L_x_2:
[----:B------:R-:W-:Y:S05]  /*0310*/  WARPSYNC.ALL ;  /* 0x0000000000007948 */ /* 0x000fea0003800000 */
[----:B------:R-:W-:Y:S01]  /*0320*/  NOP ;  /* 0x0000000000007918 */ /* 0x000fe20000000000 */
.L_x_0:
[----:B-1----:R-:W1:Y:S01]  /*0330*/  S2R R3, SR_CTAID.X ;  /* 0x0000000000037919 */ /* 0x002e620000002500 */
[----:B------:R-:W2:Y:S01]  /*0340*/  S2UR UR7, SR_CTAID.Y ;  /* 0x00000000000779c3 */ /* 0x000ea20000002600 */
[----:B------:R-:W2:Y:S01]  /*0350*/  LDCU.64 UR4, c[0x0][0x3b0] ;  /* 0x00007600ff0477ac */ /* 0x000ea20008000a00 */
[----:B------:R-:W-:Y:S01]  /*0360*/  UMOV UR8, 0x400 ;  /* 0x0000040000087882 */ /* 0x000fe20000000000 */
[----:B------:R-:W3:Y:S05]  /*0370*/  LDCU.64 UR34, c[0x0][0x358] ;  /* 0x00006b00ff2277ac */ /* 0x000eea0008000a00 */
[----:B------:R-:W4:Y:S08]  /*0380*/  LDC.64 R8, c[0x0][0x380] ;  /* 0x0000e000ff087b82 */ /* 0x000f300000000a00 */
[----:B------:R-:W0:Y:S01]  /*0390*/  LDC R137, c[0x0][0x3b8] ;  /* 0x0000ee00ff897b82 */ /* 0x000e220000000800 */
[----:B--2---:R-:W-:-:S07]  /*03a0*/  UIMAD UR4, UR7, UR4, URZ ;  /* 0x00000004070472a4 */ /* 0x004fce000f8e02ff */
[----:B------:R-:W2:Y:S01]  /*03b0*/  S2UR UR6, SR_CgaCtaId ;  /* 0x00000000000679c3 */ /* 0x000ea20000008800 */
[----:B------:R-:W-:Y:S01]  /*03c0*/  USHF.L.U32 UR9, UR4, 0x1, URZ ;  /* 0x0000000104097899 */ /* 0x000fe200080006ff */
[----:B-1----:R-:W-:-:S05]  /*03d0*/  PRMT R2, R0, 0x6540, R3 ;  /* 0x0000654000027816 */ /* 0x002fca0000000003 */
[----:B------:R-:W-:Y:S01]  /*03e0*/  IMAD R4, R2, UR5, RZ ;  /* 0x0000000502047c24 */ /* 0x000fe2000f8e02ff */
[----:B------:R-:W-:-:S03]  /*03f0*/  UIMAD.WIDE UR4, UR4, 0x2, URZ ;  /* 0x00000002040478a5 */ /* 0x000fc6000f8e02ff */
[C---:B------:R-:W-:Y:S01]  /*0400*/  IMAD.HI R6, R4.reuse, 0x2, RZ ;  /* 0x0000000204067827 */ /* 0x040fe200078e02ff */
[----:B------:R-:W-:Y:S02]  /*0410*/  SHF.L.U32 R5, R4, 0x1, RZ ;  /* 0x0000000104057819 */ /* 0x000fe400000006ff */
[C---:B0-----:R-:W-:Y:S01]  /*0420*/  SHF.L.U32 R15, R137.reuse, 0x4, RZ ;  /* 0x00000004890f7819 */ /* 0x041fe200000006ff */
[----:B------:R-:W-:Y:S01]  /*0430*/  IMAD R23, R137, 0x14, RZ ;  /* 0x0000001489177824 */ /* 0x000fe200078e02ff */
[----:B----4-:R-:W-:Y:S01]  /*0440*/  IADD3 R4, P0, P1, R5, UR9, R8 ;  /* 0x0000000905047c10 */ /* 0x010fe2000f91e008 */
[C---:B------:R-:W-:Y:S02]  /*0450*/  IMAD.SHL.U32 R11, R137.reuse, 0x8, RZ ;  /* 0x00000008890b7824 */ /* 0x040fe400078e00ff */
[C---:B------:R-:W-:Y:S01]  /*0460*/  IMAD R21, R137.reuse, 0xa, RZ ;  /* 0x0000000a89157824 */ /* 0x040fe200078e02ff */
[----:B------:R-:W-:Y:S01]  /*0470*/  IADD3.X R5, PT, PT, R6, UR5, R9, P0, P1 ;  /* 0x0000000506057c10 */ /* 0x000fe200087e2409 */
[C---:B------:R-:W-:Y:S01]  /*0480*/  IMAD R19, R137.reuse, 0x50, RZ ;  /* 0x0000005089137824 */ /* 0x040fe200078e02ff */
[CC--:B------:R-:W-:Y:S01]  /*0490*/  LEA R14, P3, R137.reuse, R4.reuse, 0x5 ;  /* 0x00000004890e7211 */ /* 0x0c0fe200078628ff */
[C---:B------:R-:W-:Y:S01]  /*04a0*/  IMAD R13, R137.reuse, 0x6, RZ ;  /* 0x00000006890d7824 */ /* 0x040fe200078e02ff */
[CC--:B------:R-:W-:Y:S01]  /*04b0*/  LEA R10, P5, R137.reuse, R4.reuse, 0x4 ;  /* 0x00000004890a7211 */ /* 0x0c0fe200078a20ff */
[----:B------:R-:W-:Y:S01]  /*04c0*/  IMAD R7, R137, 0x5, RZ ;  /* 0x0000000589077824 */ /* 0x000fe200078e02ff */
[-C--:B------:R-:W-:Y:S01]  /*04d0*/  LEA.HI.X.SX32 R15, R15, R5.reuse, 0x1, P3 ;  /* 0x000000050f0f7211 */ /* 0x080fe200018f0eff */
[----:B------:R-:W-:Y:S01]  /*04e0*/  IMAD R29, R137, 0x60, RZ ;  /* 0x00000060891d7824 */ /* 0x000fe200078e02ff */
[-C--:B------:R-:W-:Y:S01]  /*04f0*/  IADD3 R20, P3, PT, R23, R4.reuse, RZ ;  /* 0x0000000417147210 */ /* 0x080fe20007f7e0ff */
[----:B------:R-:W-:Y:S01]  /*0500*/  IMAD R27, R137, 0x28, RZ ;  /* 0x00000028891b7824 */ /* 0x000fe200078e02ff */
[-C--:B------:R-:W-:Y:S01]  /*0510*/  LEA.HI.X.SX32 R11, R11, R5.reuse, 0x1, P5 ;  /* 0x000000050b0b7211 */ /* 0x080fe200028f0eff */
[C---:B------:R-:W-:Y:S01]  /*0520*/  IMAD R9, R137.reuse, 0x3, RZ ;  /* 0x0000000389097824 */ /* 0x040fe200078e02ff */
[C---:B------:R-:W-:Y:S01]  /*0530*/  SHF.L.U32 R17, R137.reuse, 0x5, RZ ;  /* 0x0000000589117819 */ /* 0x040fe200000006ff */
[C---:B------:R-:W-:Y:S01]  /*0540*/  IMAD R35, R137.reuse, 0x18, RZ ;  /* 0x0000001889237824 */ /* 0x040fe200078e02ff */
[CC--:B------:R-:W-:Y:S01]  /*0550*/  LEA R16, P1, R137.reuse, R4.reuse, 0x6 ;  /* 0x0000000489107211 */ /* 0x0c0fe200078230ff */
[----:B------:R-:W-:Y:S01]  /*0560*/  IMAD R41, R137, 0x30, RZ ;  /* 0x0000003089297824 */ /* 0x000fe200078e02ff */
[-C--:B------:R-:W-:Y:S01]  /*0570*/  IADD3 R18, P5, PT, R21, R4.reuse, RZ ;  /* 0x0000000415127210 */ /* 0x080fe20007fbe0ff */
[----:B------:R-:W-:Y:S01]  /*0580*/  IMAD R47, R137, 0x38, RZ ;  /* 0x00000038892f7824 */ /* 0x000fe200078e02ff */
[-C--:B------:R-:W-:Y:S01]  /*0590*/  IADD3 R6, P0, PT, R19, R4.reuse, RZ ;  /* 0x0000000413067210 */ /* 0x080fe20007f1e0ff */
[----:B------:R-:W-:Y:S01]  /*05a0*/  IMAD R33, R137, 0xc, RZ ;  /* 0x0000000c89217824 */ /* 0x000fe200078e02ff */
[-C--:B------:R-:W-:Y:S01]  /*05b0*/  LEA.HI.X.SX32 R21, R21, R5.reuse, 0x1, P3 ;  /* 0x0000000515157211 */ /* 0x080fe200018f0eff */
[----:B------:R-:W-:Y:S01]  /*05c0*/  IMAD R43, R137, 0xe, RZ ;  /* 0x0000000e892b7824 */ /* 0x000fe200078e02ff */
[-C--:B------:R-:W-:Y:S01]  /*05d0*/  IADD3 R26, P3, PT, R13, R4.reuse, RZ ;  /* 0x000000040d1a7210 */ /* 0x080fe20007f7e0ff */
[----:B------:R-:W-:Y:S01]  /*05e0*/  IMAD R45, R137, 0x1c, RZ ;  /* 0x0000001c892d7824 */ /* 0x000fe200078e02ff */
[-C--:B------:R-:W-:Y:S01]  /*05f0*/  IADD3 R8, P4, PT, R29, R4.reuse, RZ ;  /* 0x000000041d087210 */ /* 0x080fe20007f9e0ff */
[----:B------:R-:W-:Y:S01]  /*0600*/  IMAD R191, R137, 0x7e, RZ ;  /* 0x0000007e89bf7824 */ /* 0x000fe200078e02ff */
[-C--:B------:R-:W-:Y:S01]  /*0610*/  LEA.HI.X.SX32 R17, R17, R5.reuse, 0x1, P1 ;  /* 0x0000000511117211 */ /* 0x080fe200008f0eff */
[----:B------:R-:W-:Y:S01]  /*0620*/  IMAD R177, R137, 0x70, RZ ;  /* 0x0000007089b17824 */ /* 0x000fe200078e02ff */
[-C--:B------:R-:W-:Y:S01]  /*0630*/  LEA.HI.X.SX32 R19, R7, R5.reuse, 0x1, P5 ;  /* 0x0000000507137211 */ /* 0x080fe200028f0eff */
[----:B------:R-:W-:Y:S01]  /*0640*/  IMAD.SHL.U32 R31, R137, 0x2, RZ ;  /* 0x00000002891f7824 */ /* 0x000fe200078e00ff */
[-C--:B------:R-:W-:Y:S01]  /*0650*/  IADD3 R22, P1, PT, R27, R4.reuse, RZ ;  /* 0x000000041b167210 */ /* 0x080fe20007f3e0ff */
[----:B------:R-:W-:Y:S01]  /*0660*/  IMAD R25, R137, 0x7, RZ ;  /* 0x0000000789197824 */ /* 0x000fe200078e02ff */
[-C--:B------:R-:W-:Y:S01]  /*0670*/  LEA.HI.X.SX32 R7, R27, R5.reuse, 0x1, P0 ;  /* 0x000000051b077211 */ /* 0x080fe200000f0eff */
        /* <DEDUP_REMOVED lines=28> */
[----:B------:R-:W-:Y:S01]  /*0840*/  BAR.SYNC.DEFER_BLOCKING 0x0 ;  /* 0x0000000000007b1d */ /* 0x000fe20000010000 */
[-C--:B------:R-:W-:Y:S01]  /*0850*/  IADD3 R68, P4, PT, R31, R4.reuse, RZ ;  /* 0x000000041f447210 */ /* 0x080fe20007f9e0ff */
[----:B------:R-:W-:Y:S01]  /*0860*/  IMAD R55, R137, 0x11, RZ ;  /* 0x0000001189377824 */ /* 0x000fe200078e02ff */
[-C--:B------:R-:W-:Y:S01]  /*0870*/  LEA.HI.X.SX32 R41, R25, R5.reuse, 0x1, P0 ;  /* 0x0000000519297211 */ /* 0x080fe200000f0eff */
[----:B------:R-:W-:Y:S01]  /*0880*/  IMAD R59, R137, 0x13, RZ ;  /* 0x00000013893b7824 */ /* 0x000fe200078e02ff */
[-C--:B------:R-:W-:Y:S01]  /*0890*/  LEA.HI.X.SX32 R29, R13, R5.reuse, 0x1, P1 ;  /* 0x000000050d1d7211 */ /* 0x080fe200008f0eff */
[----:B------:R-:W-:Y:S01]  /*08a0*/  IMAD R101, R137, 0x2a, RZ ;  /* 0x0000002a89657824 */ /* 0x000fe200078e02ff */
[-C--:B------:R-:W-:Y:S01]  /*08b0*/  LEA.HI.X.SX32 R25, R69, R5.reuse, 0x1, P5 ;  /* 0x0000000545197211 */ /* 0x080fe200028f0eff */
[----:B------:R-:W-:Y:S01]  /*08c0*/  IMAD R109, R137, 0x2e, RZ ;  /* 0x0000002e896d7824 */ /* 0x000fe200078e02ff */
[-C--:B------:R-:W-:Y:S01]  /*08d0*/  LEA.HI.X.SX32 R13, R47, R5.reuse, 0x1, P2 ;  /* 0x000000052f0d7211 */ /* 0x080fe200010f0eff */
[C---:B------:R-:W-:Y:S01]  /*08e0*/  IMAD R105, R137.reuse, 0x2c, RZ ;  /* 0x0000002c89697824 */ /* 0x040fe200078e02ff */
[CC--:B------:R-:W-:Y:S01]  /*08f0*/  LEA.HI.X.SX32 R69, R137.reuse, R5.reuse, 0x1, P4 ;  /* 0x0000000589457211 */ /* 0x0c0fe200020f0eff */
[C---:B------:R-:W-:Y:S01]  /*0900*/  IMAD R61, R137.reuse, 0x15, RZ ;  /* 0x00000015893d7824 */ /* 0x040fe200078e02ff */
[CC--:B------:R-:W-:Y:S01]  /*0910*/  LEA R70, P2, R137.reuse, R4.reuse, 0x2 ;  /* 0x0000000489467211 */ /* 0x0c0fe200078410ff */
[----:B------:R-:W-:Y:S01]  /*0920*/  IMAD R65, R137, 0x17, RZ ;  /* 0x0000001789417824 */ /* 0x000fe200078e02ff */
[-C--:B------:R-:W-:Y:S01]  /*0930*/  IADD3 R46, P4, PT, R57, R4.reuse, RZ ;  /* 0x00000004392e7210 */ /* 0x080fe20007f9e0ff */
        /* <DEDUP_REMOVED lines=15> */
[-C--:B------:R-:W-:Y:S01]  /*0a30*/  LEA.HI.X.SX32 R73, R37, R5.reuse, 0x1, P5 ;  /* 0x0000000525497211 */ /* 0x080fe200028f0eff */
[----:B------:R-:W-:Y:S01]  /*0a40*/  IMAD R139, R137, 0x46, RZ ;  /* 0x00000046898b7824 */ /* 0x000fe200078e02ff */
[-C--:B------:R-:W-:Y:S01]  /*0a50*/  IADD3 R52, P4, PT, R81, R4.reuse, RZ ;  /* 0x0000000451347210 */ /* 0x080fe20007f9e0ff */
[----:B--2---:R-:W-:Y:S01]  /*0a60*/  ULEA UR8, UR6, UR8, 0x18 ;  /* 0x0000000806087291 */ /* 0x004fe2000f8ec0ff */
        /* <DEDUP_REMOVED lines=27> */
[----:B------:R-:W0:Y:S01]  /*0c20*/  LDS R134, [UR8] ;  /* 0x00000008ff867984 */ /* 0x000e220008000800 */
        /* <DEDUP_REMOVED lines=8> */
[----:B------:R-:W-:Y:S01]  /*0cb0*/  IADD3 R74, P5, PT, R119, R4, RZ ;  /* 0x00000004774a7210 */ /* 0x000fe20007fbe0ff */
[----:B------:R-:W-:Y:S01]  /*0cc0*/  BAR.SYNC.DEFER_BLOCKING 0x0 ;  /* 0x0000000000007b1d */ /* 0x000fe20000010000 */
[----:B------:R-:W-:-:S02]  /*0cd0*/  LEA.HI.X.SX32 R67, R67, R5, 0x1, P2 ;  /* 0x0000000543437211 */ /* 0x000fc400010f0eff */
[-C--:B------:R-:W-:Y:S02]  /*0ce0*/  LEA.HI.X.SX32 R77, R77, R5.reuse, 0x1, P4 ;  /* 0x000000054d4d7211 */ /* 0x080fe400020f0eff */
        /* <DEDUP_REMOVED lines=45> */
[----:B---3--:R-:W5:Y:S01]  /*0fc0*/  LDG.E.U16 R14, desc[UR34][R14.64] ;  /* 0x000000220e0e7981 */ /* 0x008f62000c1e1500 */
[-C--:B------:R-:W-:Y:S01]  /*0fd0*/  LEA.HI.X.SX32 R95, R101, R5.reuse, 0x1, P3 ;  /* 0x00000005655f7211 */ /* 0x080fe200018f0eff */
[----:B------:R-:W1:Y:S01]  /*0fe0*/  LDCU UR4, c[0x0][0x3c8] ;  /* 0x00007900ff0477ac */ /* 0x000e620008000800 */
[----:B------:R-:W-:Y:S01]  /*0ff0*/  IADD3 R98, P5, PT, R155, R4, RZ ;  /* 0x000000049b627210 */ /* 0x000fe20007fbe0ff */
[----:B------:R-:W5:Y:S01]  /*1000*/  LDG.E.U16 R18, desc[UR34][R18.64] ;  /* 0x0000002212127981 */ /* 0x000f62000c1e1500 */
[----:B------:R-:W-:-:S02]  /*1010*/  LEA.HI.X.SX32 R91, R97, R5, 0x1, P1 ;  /* 0x00000005615b7211 */ /* 0x000fc400008f0eff */
[-C--:B------:R-:W-:Y:S01]  /*1020*/  LEA.HI.X.SX32 R93, R99, R5.reuse, 0x1, P0 ;  /* 0x00000005635d7211 */ /* 0x080fe200000f0eff */
[----:B------:R-:W5:Y:S01]  /*1030*/  LDG.E.U16 R20, desc[UR34][R20.64] ;  /* 0x0000002214147981 */ /* 0x000f62000c1e1500 */
[-C--:B------:R-:W-:Y:S02]  /*1040*/  IADD3 R106, P3, PT, R163, R4.reuse, RZ ;  /* 0x00000004a36a7210 */ /* 0x080fe40007f7e0ff */
[-C--:B------:R-:W-:Y:S01]  /*1050*/  IADD3 R102, P1, PT, R159, R4.reuse, RZ ;  /* 0x000000049f667210 */ /* 0x080fe20007f3e0ff */
[----:B------:R-:W5:Y:S01]  /*1060*/  LDG.E.U16 R22, desc[UR34][R22.64] ;  /* 0x0000002216167981 */ /* 0x000f62000c1e1500 */
[----:B------:R-:W-:Y:S02]  /*1070*/  IADD3 R104, P0, PT, R161, R4, RZ ;  /* 0x00000004a1687210 */ /* 0x000fe40007f1e0ff */
[-C--:B------:R-:W-:Y:S01]  /*1080*/  LEA.HI.X.SX32 R97, R103, R5.reuse, 0x1, P2 ;  /* 0x0000000567617211 */ /* 0x080fe200010f0eff */
[----:B------:R-:W5:Y:S01]  /*1090*/  LDG.E.U16 R26, desc[UR34][R26.64] ;  /* 0x000000221a1a7981 */ /* 0x000f62000c1e1500 */
[----:B------:R-:W-:-:S02]  /*10a0*/  LEA.HI.X.SX32 R101, R107, R5, 0x1, P4 ;  /* 0x000000056b657211 */ /* 0x000fc400020f0eff */
[-C--:B------:R-:W-:Y:S01]  /*10b0*/  IADD3 R108, P2, PT, R165, R4.reuse, RZ ;  /* 0x00000004a56c7210 */ /* 0x080fe20007f5e0ff */
[----:B------:R-:W5:Y:S01]  /*10c0*/  LDG.E.U16 R28, desc[UR34][R28.64] ;  /* 0x000000221c1c7981 */ /* 0x000f62000c1e1500 */
[-C--:B------:R-:W-:Y:S02]  /*10d0*/  LEA.HI.X.SX32 R99, R105, R5.reuse, 0x1, P5 ;  /* 0x0000000569637211 */ /* 0x080fe400028f0eff */
[-C--:B------:R-:W-:Y:S01]  /*10e0*/  IADD3 R112, P4, PT, R169, R4.reuse, RZ ;  /* 0x00000004a9707210 */ /* 0x080fe20007f9e0ff */
[----:B------:R-:W5:Y:S01]  /*10f0*/  LDG.E.U16 R32, desc[UR34][R32.64] ;  /* 0x0000002220207981 */ /* 0x000f62000c1e1500 */
[-C--:B------:R-:W-:Y:S02]  /*1100*/  LEA.HI.X.SX32 R107, R113, R5.reuse, 0x1, P3 ;  /* 0x00000005716b7211 */ /* 0x080fe400018f0eff */
        /* <DEDUP_REMOVED lines=15> */
[-C--:B------:R-:W-:Y:S01]  /*1200*/  LEA.HI.X.SX32 R119, R125, R5.reuse, 0x1, P3 ;  /* 0x000000057d777211 */ /* 0x080fe200018f0eff */
[----:B------:R-:W-:Y:S01]  /*1210*/  IMAD R125, R137, 0x3d, RZ ;  /* 0x0000003d897d7824 */ /* 0x000fe200078e02ff */
        /* <DEDUP_REMOVED lines=8> */
[----:B------:R-:W-:Y:S02]  /*12a0*/  IADD3 R130, P0, PT, R187, R4, RZ ;  /* 0x00000004bb827210 */ /* 0x000fe40007f1e0ff */
[-C--:B------:R-:W-:Y:S01]  /*12b0*/  LEA.HI.X.SX32 R121, R127, R5.reuse, 0x1, P2 ;  /* 0x000000057f797211 */ /* 0x080fe200010f0eff */
[----:B------:R-:W5:Y:S01]  /*12c0*/  LDG.E.U16 R72, desc[UR34][R72.64] ;  /* 0x0000002248487981 */ /* 0x000f62000c1e1500 */
[-C--:B------:R-:W-:Y:S02]  /*12d0*/  LEA.HI.X.SX32 R123, R129, R5.reuse, 0x1, P5 ;  /* 0x00000005817b7211 */ /* 0x080fe400028f0eff */
[-C--:B------:R-:W-:Y:S01]  /*12e0*/  LEA.HI.X.SX32 R127, R131, R5.reuse, 0x1, P4 ;  /* 0x00000005837f7211 */ /* 0x080fe200020f0eff */
[----:B------:R-:W5:Y:S01]  /*12f0*/  LDG.E.U16 R46, desc[UR34][R46.64] ;  /* 0x000000222e2e7981 */ /* 0x000f62000c1e1500 */
[----:B------:R-:W-:-:S02]  /*1300*/  LEA.HI.X.SX32 R129, R133, R5, 0x1, P1 ;  /* 0x0000000585817211 */ /* 0x000fc400008f0eff */
[----:B------:R-:W-:Y:S01]  /*1310*/  LEA.HI.X.SX32 R131, R125, R5, 0x1, P0 ;  /* 0x000000057d837211 */ /* 0x000fe200000f0eff */
[----:B------:R-:W5:Y:S04]  /*1320*/  LDG.E.U16 R48, desc[UR34][R48.64] ;  /* 0x0000002230307981 */ /* 0x000f68000c1e1500 */
        /* <DEDUP_REMOVED lines=38> */
[----:B------:R-:W5:Y:S01]  /*1590*/  LDG.E.U16 R10, desc[UR34][R10.64] ;  /* 0x000000220a0a7981 */ /* 0x000f62000c1e1500 */
[----:B------:R-:W-:-:S02]  /*15a0*/  IMAD R189, R137, 0x7c, RZ ;  /* 0x0000007c89bd7824 */ /* 0x000fc400078e02ff */
[----:B------:R-:W2:Y:S01]  /*15b0*/  LDC.64 R136, c[0x0][0x388] ;  /* 0x0000e200ff887b82 */ /* 0x000ea20000000a00 */
[----:B------:R3:W5:Y:S04]  /*15c0*/  LDG.E.U16 R124, desc[UR34][R4.64] ;  /* 0x00000022047c7981 */ /* 0x000768000c1e1500 */
[----:B------:R4:W5:Y:S04]  /*15d0*/  LDG.E.U16 R125, desc[UR34][R6.64] ;  /* 0x00000022067d7981 */ /* 0x000968000c1e1500 */
[----:B------:R0:W5:Y:S01]  /*15e0*/  LDG.E.U16 R11, desc[UR34][R102.64] ;  /* 0x00000022660b7981 */ /* 0x000162000c1e1500 */
[----:B---3--:R-:W-:-:S03]  /*15f0*/  IADD3 R4, P3, PT, R189, R4, RZ ;  /* 0x00000004bd047210 */ /* 0x008fc60007f7e0ff */
[----:B------:R3:W5:Y:S01]  /*1600*/  LDG.E.U16 R132, desc[UR34][R8.64] ;  /* 0x0000002208847981 */ /* 0x000762000c1e1500 */
[C---:B----4-:R-:W-:Y:S02]  /*1610*/  LOP3.LUT R6, R0.reuse, 0x3f, RZ, 0xc0, !PT ;  /* 0x0000003f00067812 */ /* 0x050fe400078ec0ff */
[----:B------:R-:W-:Y:S01]  /*1620*/  LEA.HI.X.SX32 R5, R135, R5, 0x1, P3 ;  /* 0x0000000587057211 */ /* 0x000fe200018f0eff */
[----:B------:R-:W5:Y:S01]  /*1630*/  LDG.E.U16 R86, desc[UR34][R86.64] ;  /* 0x0000002256567981 */ /* 0x000f62000c1e1500 */
[----:B0-----:R-:W0:Y:S01]  /*1640*/  LDC.64 R102, c[0x0][0x3c0] ;  /* 0x0000f000ff667b82 */ /* 0x001e220000000a00 */
[----:B------:R-:W-:Y:S01]  /*1650*/  ISETP.GE.U32.AND P6, PT, R0, 0x20, PT ;  /* 0x000000200000780c */ /* 0x000fe20003fc6070 */
[----:B-1----:R-:W-:Y:S01]  /*1660*/  IMAD R7, R6, UR4, RZ ;  /* 0x0000000406077c24 */ /* 0x002fe2000f8e02ff */
[----:B------:R1:W5:Y:S01]  /*1670*/  LDG.E.U16 R4, desc[UR34][R4.64] ;  /* 0x0000002204047981 */ /* 0x000362000c1e1500 */
[----:B---3--:R-:W-:Y:S02]  /*1680*/  SHF.R.U32.HI R8, RZ, 0x5, R0 ;  /* 0x00000005ff087819 */ /* 0x008fe40000011600 */
[----:B------:R-:W-:Y:S01]  /*1690*/  LOP3.LUT R9, R0, 0xc0, RZ, 0xc0, !PT ;  /* 0x000000c000097812 */ /* 0x000fe200078ec0ff */
[----:B------:R3:W5:Y:S01]  /*16a0*/  LDG.E.U16 R16, desc[UR34][R16.64] ;  /* 0x0000002210107981 */ /* 0x000762000c1e1500 */
[----:B------:R-:W-:-:S02]  /*16b0*/  R2UR UR19, R8 ;  /* 0x00000000081372ca */ /* 0x000fc400000e0000 */
[C---:B------:R-:W-:Y:S01]  /*16c0*/  SHF.L.U32 R8, R7.reuse, 0x1, RZ ;  /* 0x0000000107087819 */ /* 0x040fe200000006ff */
[----:B------:R-:W-:Y:S01]  /*16d0*/  IMAD.HI R7, R7, 0x2, RZ ;  /* 0x0000000207077827 */ /* 0x000fe200078e02ff */
[----:B------:R-:W-:-:S03]  /*16e0*/  R2UR UR9, R134 ;  /* 0x00000000860972ca */ /* 0x000fc600000e0000 */
[----:B0-----:R-:W-:-:S04]  /*16f0*/  IMAD R102, R102, UR7, RZ ;  /* 0x0000000766667c24 */ /* 0x001fc8000f8e02ff */
[C---:B-1----:R-:W-:Y:S02]  /*1700*/  IMAD.SHL.U32 R5, R102.reuse, 0x2, RZ ;  /* 0x0000000266057824 */ /* 0x042fe400078e00ff */
[----:B------:R-:W-:-:S03]  /*1710*/  IMAD.HI R102, R102, 0x2, RZ ;  /* 0x0000000266667827 */ /* 0x000fc600078e02ff */
[----:B--2---:R-:W-:Y:S02]  /*1720*/  IADD3 R87, P0, P1, R8, R136, R5 ;  /* 0x0000008808577210 */ /* 0x004fe4000791e005 */
[----:B------:R-:W-:Y:S02]  /*1730*/  LEA R5, R9, R6, 0x6 ;  /* 0x0000000609057211 */ /* 0x000fe400078e30ff */
[----:B---3--:R-:W-:Y:S02]  /*1740*/  IADD3.X R17, PT, PT, R7, R137, R102, P0, P1 ;  /* 0x0000008907117210 */ /* 0x008fe400007e2466 */
[----:B------:R-:W-:Y:S01]  /*1750*/  SHF.L.U32 R5, R5, 0x1, RZ ;  /* 0x0000000105057819 */ /* 0x000fe200000006ff */
[----:B------:R-:W-:Y:S06]  /*1760*/  @P6 BRA `(.L_x_5) ;  /* 0x0000000000186947 */ /* 0x000fec0003800000 */
[----:B------:R-:W-:Y:S01]  /*1770*/  ELECT P0, URZ, PT ;  /* 0x0000000000ff782f */ /* 0x000fe20003800000 */
[----:B------:R-:W-:Y:S01]  /*1780*/  IMAD.MOV.U32 R6, RZ, RZ, 0x1 ;  /* 0x00000001ff067424 */ /* 0x000fe200078e00ff */
[----:B------:R-:W-:Y:S01]  /*1790*/  UMOV UR4, 0x40 ;  /* 0x0000004000047882 */ /* 0x000fe20000000000 */
[----:B------:R-:W-:Y:S01]  /*17a0*/  UVIRTCOUNT.DEALLOC.SMPOOL 0x80 ;  /* 0x000000800000784c */ /* 0x000fe20000000000 */
[----:B------:R-:W-:-:S09]  /*17b0*/  ULEA UR4, UR6, UR4, 0x18 ;  /* 0x0000000406047291 */ /* 0x000fd2000f8ec0ff */
[----:B------:R0:W-:Y:S03]  /*17c0*/  @P0 STS.U8 [UR4], R6 ;  /* 0x00000006ff000988 */ /* 0x0001e60008000004 */
.L_x_5:
[----:B------:R-:W-:Y:S01]  /*17d0*/  USHF.L.U32 UR18, UR19, 0x15, URZ ;  /* 0x0000001513127899 */ /* 0x000fe200080006ff */
[C---:B------:R-:W-:Y:S01]  /*17e0*/  LOP3.LUT R7, R5.reuse, 0x10, RZ, 0x3c, !PT ;  /* 0x0000001005077812 */ /* 0x040fe200078e3cff */
[----:B-----5:R-:W-:Y:S01]  /*17f0*/  STS.U16 [R5+UR8+0x400], R10 ;  /* 0x0004000a05007988 */ /* 0x020fe20008000408 */
[C---:B------:R-:W-:Y:S01]  /*1800*/  LOP3.LUT R13, R5.reuse, 0x20, RZ, 0x3c, !PT ;  /* 0x00000020050d7812 */ /* 0x040fe200078e3cff */
[----:B------:R-:W-:Y:S01]  /*1810*/  ULOP3.LUT UR18, UR18, 0x600000, URZ, 0xc0, !UPT ;  /* 0x0060000012127892 */ /* 0x000fe2000f8ec0ff */
[----:B------:R-:W-:Y:S01]  /*1820*/  LOP3.LUT R15, R5, 0x30, RZ, 0x3c, !PT ;  /* 0x00000030050f7812 */ /* 0x000fe200078e3cff */
[----:B------:R1:W-:Y:S01]  /*1830*/  STS.U16 [R5+UR8+0x800], R14 ;  /* 0x0008000e05007988 */ /* 0x0003e20008000408 */
[----:B------:R-:W-:Y:S01]  /*1840*/  ULOP3.LUT UR15, UR19, 0x4, URZ, 0xc0, !UPT ;  /* 0x00000004130f7892 */ /* 0x000fe2000f8ec0ff */
[----:B0-----:R-:W-:Y:S01]  /*1850*/  SHF.R.U32.HI R6, RZ, 0x6, R0 ;  /* 0x00000006ff067819 */ /* 0x001fe20000011600 */
[----:B------:R-:W-:Y:S01]  /*1860*/  UIADD3 UR10, UPT, UPT, UR9, UR18, URZ ;  /* 0x00000012090a7290 */ /* 0x000fe2000fffe0ff */
[----:B------:R-:W-:Y:S01]  /*1870*/  STS.U16 [R5+UR8+0x1000], R16 ;  /* 0x0010001005007988 */ /* 0x000fe20008000408 */
[----:B------:R-:W-:Y:S01]  /*1880*/  LOP3.LUT P0, RZ, R0, 0xff, RZ, 0xc0, !PT ;  /* 0x000000ff00ff7812 */ /* 0x000fe2000780c0ff */
[----:B------:R-:W-:Y:S01]  /*1890*/  UMOV UR6, 0x1 ;  /* 0x0000000100067882 */ /* 0x000fe20000000000 */
[----:B------:R-:W-:Y:S01]  /*18a0*/  ULEA UR10, UR15, UR10, 0x4 ;  /* 0x0000000a0f0a7291 */ /* 0x000fe2000f8e20ff */
[----:B------:R-:W-:Y:S01]  /*18b0*/  STS.U16 [R5+UR8+0x1400], R125 ;  /* 0x0014007d05007988 */ /* 0x000fe20008000408 */
[----:B------:R-:W0:Y:S01]  /*18c0*/  LDCU.64 UR20, c[0x0][0x3d0] ;  /* 0x00007a00ff1477ac */ /* 0x000e220008000a00 */
[----:B-1----:R-:W-:Y:S01]  /*18d0*/  PRMT R14, RZ, 0x7610, R14 ;  /* 0x00007610ff0e7816 */ /* 0x002fe2000000000e */
[----:B------:R-:W1:Y:S01]  /*18e0*/  LDC R43, c[0x0][0x3d8] ;  /* 0x0000f600ff2b7b82 */ /* 0x000e620000000800 */
[----:B------:R-:W-:Y:S01]  /*18f0*/  STS.U16 [R5+UR8+0xc00], R34 ;  /* 0x000c002205007988 */ /* 0x000fe20008000408 */
[----:B------:R-:W2:Y:S03]  /*1900*/  LDCU UR63, c[0x0][0x3a8] ;  /* 0x00007500ff3f77ac */ /* 0x000ea60008000800 */
[----:B------:R-:W-:Y:S02]  /*1910*/  STS.U16 [R5+UR8+0x1800], R132 ;  /* 0x0018008405007988 */ /* 0x000fe40008000408 */
[----:B------:R-:W-:Y:S01]  /*1920*/  VOTEU.ALL UP0, P0 ;  /* 0x0000000000ff7886 */ /* 0x000fe20000000000 */
[----:B------:R-:W-:Y:S01]  /*1930*/  VOTEU.ALL UP1, P0 ;  /* 0x0000000000ff7886 */ /* 0x000fe20000020000 */
[----:B------:R3:W-:Y:S03]  /*1940*/  STS.U16 [R5+UR8+0x1c00], R12 ;  /* 0x001c000c05007988 */ /* 0x0007e60008000408 */
[----:B------:R-:W-:-:S04]  /*1950*/  @!UP0 UIADD3 UR4, UPT, UPT, -UR6, 0x100000, URZ ;  /* 0x0010000006048890 */ /* 0x000fc8000fffe1ff */
[----:B------:R-:W-:Y:S02]  /*1960*/  @!UP0 USHF.L.U32 UR5, UR4, 0xb, URZ ;  /* 0x0000000b04058899 */ /* 0x000fe400080006ff */
[----:B------:R-:W-:Y:S01]  /*1970*/  @!UP0 USHF.L.U32 UR4, UR4, 0x1, URZ ;  /* 0x0000000104048899 */ /* 0x000fe200080006ff */
[----:B------:R-:W-:Y:S04]  /*1980*/  STS.U16 [R5+UR8], R124 ;  /* 0x0000007c05007988 */ /* 0x000fe80008000408 */
[----:B------:R-:W-:Y:S01]  /*1990*/  STS.U16 [R7+UR8+0x80], R68 ;  /* 0x0000804407007988 */ /* 0x000fe20008000408 */
[----:B---3--:R-:W-:-:S03]  /*19a0*/  PRMT R12, RZ, 0x7610, R12 ;  /* 0x00007610ff0c7816 */ /* 0x008fc6000000000c */
[----:B------:R-:W-:Y:S04]  /*19b0*/  STS.U16 [R7+UR8+0x480], R46 ;  /* 0x0004802e07007988 */ /* 0x000fe80008000408 */
[----:B------:R-:W-:Y:S04]  /*19c0*/  STS.U16 [R7+UR8+0x880], R54 ;  /* 0x0008803607007988 */ /* 0x000fe80008000408 */
[----:B------:R-:W-:Y:S04]  /*19d0*/  STS.U16 [R7+UR8+0xc80], R66 ;  /* 0x000c804207007988 */ /* 0x000fe80008000408 */
[----:B------:R-:W-:Y:S04]  /*19e0*/  STS.U16 [R7+UR8+0x1080], R30 ;  /* 0x0010801e07007988 */ /* 0x000fe80008000408 */
[----:B------:R-:W-:Y:S04]  /*19f0*/  STS.U16 [R7+UR8+0x1480], R92 ;  /* 0x0014805c07007988 */ /* 0x000fe80008000408 */
[----:B------:R-:W-:Y:S04]  /*1a00*/  STS.U16 [R7+UR8+0x1880], R106 ;  /* 0x0018806a07007988 */ /* 0x000fe80008000408 */
[----:B------:R3:W-:Y:S04]  /*1a10*/  STS.U16 [R7+UR8+0x1c80], R120 ;  /* 0x001c807807007988 */ /* 0x0007e80008000408 */
[----:B------:R-:W-:Y:S04]  /*1a20*/  STS.U16 [R13+UR8+0x100], R70 ;  /* 0x000100460d007988 */ /* 0x000fe80008000408 */
[----:B------:R-:W-:Y:S01]  /*1a30*/  STS.U16 [R13+UR8+0x500], R20 ;  /* 0x000500140d007988 */ /* 0x000fe20008000408 */
[----:B---3--:R-:W-:-:S03]  /*1a40*/  LOP3.LUT R7, R5, 0x40, RZ, 0x3c, !PT ;  /* 0x0000004005077812 */ /* 0x008fc600078e3cff */
        /* <DEDUP_REMOVED lines=18> */
[----:B------:R-:W-:Y:S01]  /*1b70*/  STS.U16 [R7+UR8+0xa00], R22 ;  /* 0x000a001607007988 */ /* 0x000fe20008000408 */
[----:B------:R-:W-:-:S03]  /*1b80*/  LOP3.LUT R5, R5, 0x70, RZ, 0x3c, !PT ;  /* 0x0000007005057812 */ /* 0x000fc600078e3cff */
[----:B------:R-:W-:Y:S04]  /*1b90*/  STS.U16 [R7+UR8+0xe00], R44 ;  /* 0x000e002c07007988 */ /* 0x000fe80008000408 */
[----:B------:R-:W-:Y:S04]  /*1ba0*/  STS.U16 [R7+UR8+0x1200], R84 ;  /* 0x0012005407007988 */ /* 0x000fe80008000408 */
[----:B------:R-:W-:Y:S04]  /*1bb0*/  STS.U16 [R7+UR8+0x1600], R98 ;  /* 0x0016006207007988 */ /* 0x000fe80008000408 */
[----:B------:R-:W-:Y:S04]  /*1bc0*/  STS.U16 [R7+UR8+0x1a00], R112 ;  /* 0x001a007007007988 */ /* 0x000fe80008000408 */
[----:B------:R3:W-:Y:S04]  /*1bd0*/  STS.U16 [R7+UR8+0x1e00], R128 ;  /* 0x001e008007007988 */ /* 0x0007e80008000408 */
[----:B------:R-:W-:Y:S04]  /*1be0*/  STS.U16 [R13+UR8+0x280], R18 ;  /* 0x000280120d007988 */ /* 0x000fe80008000408 */
[----:B------:R-:W-:Y:S01]  /*1bf0*/  STS.U16 [R13+UR8+0x680], R50 ;  /* 0x000680320d007988 */ /* 0x000fe20008000408 */
[----:B---3--:R-:W-:-:S03]  /*1c00*/  PRMT R7, RZ, 0x7610, R7 ;  /* 0x00007610ff077816 */ /* 0x008fc60000000007 */
[----:B------:R-:W-:Y:S04]  /*1c10*/  STS.U16 [R13+UR8+0xa80], R60 ;  /* 0x000a803c0d007988 */ /* 0x000fe80008000408 */
[----:B------:R-:W-:Y:S04]  /*1c20*/  STS.U16 [R13+UR8+0xe80], R78 ;  /* 0x000e804e0d007988 */ /* 0x000fe80008000408 */
[----:B------:R-:W-:Y:S04]  /*1c30*/  STS.U16 [R13+UR8+0x1280], R86 ;  /* 0x001280560d007988 */ /* 0x000fe80008000408 */
[----:B------:R-:W-:Y:S04]  /*1c40*/  STS.U16 [R13+UR8+0x1680], R100 ;  /* 0x001680640d007988 */ /* 0x000fe80008000408 */
[----:B------:R-:W-:Y:S04]  /*1c50*/  STS.U16 [R13+UR8+0x1a80], R114 ;  /* 0x001a80720d007988 */ /* 0x000fe80008000408 */
[----:B------:R3:W-:Y:S04]  /*1c60*/  STS.U16 [R13+UR8+0x1e80], R130 ;  /* 0x001e80820d007988 */ /* 0x0007e80008000408 */
[----:B------:R4:W-:Y:S04]  /*1c70*/  STS.U16 [R15+UR8+0x1f00], R4 ;  /* 0x001f00040f007988 */ /* 0x0009e80008000408 */
[----:B------:R-:W-:Y:S01]  /*1c80*/  STS.U16 [R15+UR8+0x300], R28 ;  /* 0x0003001c0f007988 */ /* 0x000fe20008000408 */
[----:B---3--:R-:W-:-:S03]  /*1c90*/  PRMT R13, RZ, 0x7610, R13 ;  /* 0x00007610ff0d7816 */ /* 0x008fc6000000000d */
[----:B------:R-:W-:Y:S01]  /*1ca0*/  STS.U16 [R15+UR8+0x700], R42 ;  /* 0x0007002a0f007988 */ /* 0x000fe20008000408 */
[----:B----4-:R-:W-:-:S03]  /*1cb0*/  SGXT.U32 R4, R6, 0x2 ;  /* 0x000000020604781a */ /* 0x010fc60000000000 */
[----:B------:R-:W-:Y:S02]  /*1cc0*/  STS.U16 [R15+UR8+0xb00], R62 ;  /* 0x000b003e0f007988 */ /* 0x000fe40008000408 */
[----:B------:R-:W-:Y:S02]  /*1cd0*/  IMAD R4, R4, R103, RZ ;  /* 0x0000006704047224 */ /* 0x000fe400078e02ff */
[----:B------:R-:W-:Y:S02]  /*1ce0*/  STS.U16 [R15+UR8+0xf00], R80 ;  /* 0x000f00500f007988 */ /* 0x000fe40008000408 */
[----:B------:R-:W-:Y:S02]  /*1cf0*/  IMAD R6, R103, 0x4, R4 ;  /* 0x0000000467067824 */ /* 0x000fe400078e0204 */
[----:B------:R-:W-:Y:S01]  /*1d00*/  STS.U16 [R15+UR8+0x1300], R88 ;  /* 0x001300580f007988 */ /* 0x000fe20008000408 */
[----:B------:R-:W-:-:S03]  /*1d10*/  LEA R100, P2, R4, R87, 0x1 ;  /* 0x0000005704647211 */ /* 0x000fc600078408ff */
[----:B------:R-:W-:Y:S01]  /*1d20*/  STS.U16 [R15+UR8+0x1700], R11 ;  /* 0x0017000b0f007988 */ /* 0x000fe20008000408 */
[C---:B------:R-:W-:Y:S02]  /*1d30*/  LEA R8, R103.reuse, R6, 0x2 ;  /* 0x0000000667087211 */ /* 0x040fe400078e10ff */
[----:B------:R-:W-:Y:S01]  /*1d40*/  LEA.HI.X.SX32 R101, R4, R17, 0x1, P2 ;  /* 0x0000001104657211 */ /* 0x000fe200010f0eff */
[----:B------:R-:W-:Y:S01]  /*1d50*/  STS.U16 [R15+UR8+0x1b00], R116 ;  /* 0x001b00740f007988 */ /* 0x000fe20008000408 */
[C---:B------:R-:W-:Y:S02]  /*1d60*/  LEA R10, R103.reuse, R8, 0x2 ;  /* 0x00000008670a7211 */ /* 0x040fe400078e10ff */
[-C--:B------:R-:W-:Y:S01]  /*1d70*/  LEA R98, P3, R6, R87.reuse, 0x1 ;  /* 0x0000005706627211 */ /* 0x080fe200078608ff */
[----:B------:R3:W-:Y:S01]  /*1d80*/  STS.U16 [R5+UR8+0x380], R40 ;  /* 0x0003802805007988 */ /* 0x0007e20008000408 */
[----:B------:R-:W-:Y:S01]  /*1d90*/  LEA R96, P2, R8, R87, 0x1 ;  /* 0x0000005708607211 */ /* 0x000fe200078408ff */
[----:B------:R-:W-:Y:S01]  /*1da0*/  IMAD R4, R103, 0x4, R10 ;  /* 0x0000000467047824 */ /* 0x000fe200078e020a */
[-C--:B------:R-:W-:Y:S01]  /*1db0*/  LEA.HI.X.SX32 R99, R6, R17.reuse, 0x1, P3 ;  /* 0x0000001106637211 */ /* 0x080fe200018f0eff */
[----:B------:R-:W-:Y:S01]  /*1dc0*/  STS.U16 [R5+UR8+0x780], R52 ;  /* 0x0007803405007988 */ /* 0x000fe20008000408 */
[----:B------:R-:W-:-:S02]  /*1dd0*/  LEA.HI.X.SX32 R97, R8, R17, 0x1, P2 ;  /* 0x0000001108617211 */ /* 0x000fc400010f0eff */
[C---:B------:R-:W-:Y:S01]  /*1de0*/  LEA R6, R103.reuse, R4, 0x2 ;  /* 0x0000000467067211 */ /* 0x040fe200078e10ff */
[----:B------:R-:W-:Y:S01]  /*1df0*/  STS.U16 [R5+UR8+0xb80], R64 ;  /* 0x000b804005007988 */ /* 0x000fe20008000408 */
[C---:B------:R-:W-:Y:S01]  /*1e00*/  LEA R94, P2, R10.reuse, R87, 0x1 ;  /* 0x000000570a5e7211 */ /* 0x040fe200078408ff */
[----:B---3--:R-:W3:Y:S01]  /*1e10*/  LDC.64 R40, c[0x0][0x390] ;  /* 0x0000e400ff287b82 */ /* 0x008ee20000000a00 */
[----:B------:R-:W-:Y:S01]  /*1e20*/  LEA R8, R103, R6, 0x2 ;  /* 0x0000000667087211 */ /* 0x000fe200078e10ff */
[----:B------:R-:W-:Y:S01]  /*1e30*/  STS.U16 [R5+UR8+0xf80], R82 ;  /* 0x000f805205007988 */ /* 0x000fe20008000408 */
[----:B------:R-:W-:Y:S02]  /*1e40*/  LEA.HI.X.SX32 R95, R10, R17, 0x1, P2 ;  /* 0x000000110a5f7211 */ /* 0x000fe400010f0eff */
[-C--:B------:R-:W-:Y:S01]  /*1e50*/  LEA R92, P2, R4, R87.reuse, 0x1 ;  /* 0x00000057045c7211 */ /* 0x080fe200078408ff */
[----:B------:R4:W-:Y:S01]  /*1e60*/  STS.U16 [R5+UR8+0x1380], R90 ;  /* 0x0013805a05007988 */ /* 0x0009e20008000408 */
[----:B------:R-:W-:-:S02]  /*1e70*/  LEA R88, P3, R8, R87, 0x1 ;  /* 0x0000005708587211 */ /* 0x000fc400078608ff */
[-C--:B------:R-:W-:Y:S01]  /*1e80*/  LEA.HI.X.SX32 R93, R4, R17.reuse, 0x1, P2 ;  /* 0x00000011045d7211 */ /* 0x080fe200010f0eff */
[----:B------:R0:W-:Y:S01]  /*1e90*/  STS.U16 [R5+UR8+0x1780], R104 ;  /* 0x0017806805007988 */ /* 0x0001e20008000408 */
[----:B------:R-:W-:Y:S01]  /*1ea0*/  LEA.HI.X.SX32 R89, R8, R17, 0x1, P3 ;  /* 0x0000001108597211 */ /* 0x000fe200018f0eff */
[----:B------:R-:W-:Y:S01]  /*1eb0*/  IMAD R8, R103, 0x4, R8 ;  /* 0x0000000467087824 */ /* 0x000fe200078e0208 */
[----:B------:R-:W-:Y:S01]  /*1ec0*/  PRMT R11, RZ, 0x7610, R11 ;  /* 0x00007610ff0b7816 */ /* 0x000fe2000000000b */
[----:B------:R1:W-:Y:S01]  /*1ed0*/  STS.U16 [R5+UR8+0x1b80], R118 ;  /* 0x001b807605007988 */ /* 0x0003e20008000408 */
[----:B------:R-:W-:Y:S02]  /*1ee0*/  PRMT R15, RZ, 0x7610, R15 ;  /* 0x00007610ff0f7816 */ /* 0x000fe4000000000f */
[----:B----4-:R-:W-:Y:S01]  /*1ef0*/  LEA R90, P2, R6, R87, 0x1 ;  /* 0x00000057065a7211 */ /* 0x010fe200078408ff */
[----:B------:R4:W-:Y:S01]  /*1f00*/  STS.U16 [R5+UR8+0x1f80], R24 ;  /* 0x001f801805007988 */ /* 0x0009e20008000408 */
[----:B0-----:R-:W-:Y:S01]  /*1f10*/  SHF.L.U32 R104, R3, 0x8, RZ ;  /* 0x0000000803687819 */ /* 0x001fe200000006ff */
[----:B------:R-:W-:Y:S01]  /*1f20*/  STTM.x64 tmem[UR10], RZ ;  /* 0x000000ff000079ed */ /* 0x000fe2000834000a */
[----:B------:R-:W0:Y:S02]  /*1f30*/  FENCE.VIEW.ASYNC.T ;  /* 0x00000000000073c6 */ /* 0x000e240000000200 */
[----:B0-----:R-:W-:Y:S01]  /*1f40*/  BAR.SYNC.DEFER_BLOCKING 0x0 ;  /* 0x0000000000007b1d */ /* 0x001fe20000010000 */
[----:B------:R-:W-:-:S02]  /*1f50*/  IADD3 R69, PT, PT, R104, 0x100, RZ ;  /* 0x0000010068457810 */ /* 0x000fc40007ffe0ff */
[----:B------:R-:W-:Y:S02]  /*1f60*/  LEA.HI.X.SX32 R91, R6, R17, 0x1, P2 ;  /* 0x00000011065b7211 */ /* 0x000fe400010f0eff */
[----:B------:R-:W-:Y:S02]  /*1f70*/  ISETP.GT.AND P1, PT, R69, RZ, PT ;  /* 0x000000ff4500720c */ /* 0x000fe40003f24270 */
[C---:B------:R-:W-:Y:S01]  /*1f80*/  LEA R86, P2, R8.reuse, R87, 0x1 ;  /* 0x0000005708567211 */ /* 0x040fe200078408ff */
[----:B------:R-:W0:Y:S02]  /*1f90*/  FENCE.VIEW.ASYNC.S ;  /* 0x00000000000073c6 */ /* 0x000e240000000000 */
[----:B0-----:R0:W0:Y:S02]  /*1fa0*/  @!UP1 SYNCS.EXCH.64 URZ, [UR8+0xb000], UR4 ;  /* 0x00b0000408ff95b2 */ /* 0x0010240008000100 */
[----:B0-----:R-:W-:Y:S01]  /*1fb0*/  BAR.SYNC.DEFER_BLOCKING 0x0 ;  /* 0x0000000000007b1d */ /* 0x001fe20000010000 */
[----:B------:R-:W-:-:S02]  /*1fc0*/  LEA.HI.X.SX32 R87, R8, R17, 0x1, P2 ;  /* 0x0000001108577211 */ /* 0x000fc400010f0eff */
[----:B------:R-:W-:Y:S02]  /*1fd0*/  PRMT R6, RZ, 0x7610, R6 ;  /* 0x00007610ff067816 */ /* 0x000fe40000000006 */
[----:B------:R-:W-:Y:S01]  /*1fe0*/  PRMT R8, RZ, 0x7610, R8 ;  /* 0x00007610ff087816 */ /* 0x000fe20000000008 */
[----:B------:R-:W2:Y:S04]  /*1ff0*/  @P1 LDG.E.U16 R7, desc[UR34][R100.64] ;  /* 0x0000002264071981 */ /* 0x000ea8000c1e1500 */
[----:B------:R-:W4:Y:S04]  /*2000*/  @P1 LDG.E.U16 R11, desc[UR34][R96.64] ;  /* 0x00000022600b1981 */ /* 0x000f28000c1e1500 */
[----:B------:R-:W4:Y:S04]  /*2010*/  @P1 LDG.E.U16 R13, desc[UR34][R92.64] ;  /* 0x000000225c0d1981 */ /* 0x000f28000c1e1500 */
[----:B------:R-:W4:Y:S04]  /*2020*/  @P1 LDG.E.U16 R15, desc[UR34][R88.64] ;  /* 0x00000022580f1981 */ /* 0x000f28000c1e1500 */
[----:B------:R-:W4:Y:S04]  /*2030*/  @P1 LDG.E.U16 R12, desc[UR34][R98.64] ;  /* 0x00000022620c1981 */ /* 0x000f28000c1e1500 */
[----:B------:R-:W4:Y:S04]  /*2040*/  @P1 LDG.E.U16 R14, desc[UR34][R94.64] ;  /* 0x000000225e0e1981 */ /* 0x000f28000c1e1500 */
[----:B------:R-:W4:Y:S04]  /*2050*/  @P1 LDG.E.U16 R6, desc[UR34][R90.64] ;  /* 0x000000225a061981 */ /* 0x000f28000c1e1500 */
[----:B------:R-:W4:Y:S01]  /*2060*/  @P1 LDG.E.U16 R8, desc[UR34][R86.64] ;  /* 0x0000002256081981 */ /* 0x000f22000c1e1500 */
[C---:B------:R-:W-:Y:S01]  /*2070*/  LOP3.LUT R4, R0.reuse, 0x1f, RZ, 0xc0, !PT ;  /* 0x0000001f00047812 */ /* 0x040fe200078ec0ff */
[----:B------:R-:W-:Y:S01]  /*2080*/  UIMAD UR20, UR7, UR20, URZ ;  /* 0x00000014071472a4 */ /* 0x000fe2000f8e02ff */
[----:B------:R-:W-:Y:S01]  /*2090*/  LOP3.LUT R3, R0, 0xff, RZ, 0xc0, !PT ;  /* 0x000000ff00037812 */ /* 0x000fe200078ec0ff */
[----:B------:R-:W-:Y:S01]  /*20a0*/  VOTEU.ALL UP1, P0 ;  /* 0x0000000000ff7886 */ /* 0x000fe20000020000 */
[----:B------:R-:W-:Y:S01]  /*20b0*/  SHF.R.U32.HI R68, RZ, 0x2, R9 ;  /* 0x00000002ff447819 */ /* 0x000fe20000011609 */
[----:B------:R-:W-:Y:S01]  /*20c0*/  IMAD R4, R4, UR21, RZ ;  /* 0x0000001504047c24 */ /* 0x000fe2000f8e02ff */
[----:B------:R-:W-:Y:S01]  /*20d0*/  SHF.L.U32 R3, R3, 0x1, RZ ;  /* 0x0000000103037819 */ /* 0x000fe200000006ff */
[----:B------:R-:W-:-:S02]  /*20e0*/  USHF.L.U32 UR11, UR20, 0x1, URZ ;  /* 0x00000001140b7899 */ /* 0x000fc400080006ff */
[----:B------:R-:W-:-:S04]  /*20f0*/  @!UP0 UIADD3 UR12, UPT, UPT, -UR6, 0x100000, URZ ;  /* 0x00100000060c8890 */ /* 0x000fc8000fffe1ff */
[----:B------:R-:W-:Y:S02]  /*2100*/  @!UP0 USHF.L.U32 UR13, UR12, 0xb, URZ ;  /* 0x0000000b0c0d8899 */ /* 0x000fe400080006ff */
[----:B------:R-:W-:Y:S02]  /*2110*/  @!UP0 USHF.L.U32 UR12, UR12, 0x1, URZ ;  /* 0x000000010c0c8899 */ /* 0x000fe400080006ff */
[----:B------:R-:W-:Y:S01]  /*2120*/  UIMAD.WIDE UR4, UR20, 0x2, URZ ;  /* 0x00000002140478a5 */ /* 0x000fe2000f8e02ff */
[----:B------:R-:W-:Y:S01]  /*2130*/  LOP3.LUT R68, R3, R68, RZ, 0x3c, !PT ;  /* 0x0000004403447212 */ /* 0x000fe200078e3cff */
[----:B------:R-:W-:Y:S01]  /*2140*/  UIADD3 UR20, UPT, UPT, UR19, 0x18, URZ ;  /* 0x0000001813147890 */ /* 0x000fe2000fffe0ff */
[C---:B------:R-:W-:Y:S01]  /*2150*/  SHF.L.U32 R3, R4.reuse, 0x1, RZ ;  /* 0x0000000104037819 */ /* 0x040fe200000006ff */
[----:B------:R-:W-:Y:S01]  /*2160*/  IMAD.HI R4, R4, 0x2, RZ ;  /* 0x0000000204047827 */ /* 0x000fe200078e02ff */
[----:B------:R-:W-:Y:S02]  /*2170*/  UIADD3 UR60, UPT, UPT, UR19, 0x38, URZ ;  /* 0x00000038133c7890 */ /* 0x000fe4000fffe0ff */
[----:B---3--:R-:W-:Y:S01]  /*2180*/  IADD3 R73, P2, P3, R3, UR11, R40 ;  /* 0x0000000b03497c10 */ /* 0x008fe2000fb5e028 */
[----:B------:R-:W-:Y:S01]  /*2190*/  UIADD3 UR11, UPT, UPT, UR9, 0x80, URZ ;  /* 0x00000080090b7890 */ /* 0x000fe2000fffe0ff */
[----:B------:R-:W-:Y:S01]  /*21a0*/  LOP3.LUT R3, R68, 0x40, RZ, 0x3c, !PT ;  /* 0x0000004044037812 */ /* 0x000fe200078e3cff */
[----:B------:R-:W-:Y:S01]  /*21b0*/  UIADD3 UR14, UPT, UPT, UR8, 0x9000, URZ ;  /* 0x00009000080e7890 */ /* 0x000fe2000fffe0ff */
[----:B------:R-:W-:Y:S01]  /*21c0*/  IADD3.X R41, PT, PT, R4, UR5, R41, P2, P3 ;  /* 0x0000000504297c10 */ /* 0x000fe200097e6429 */
[----:B------:R0:W3:Y:S01]  /*21d0*/  @!UP1 SYNCS.EXCH.64 URZ, [UR8+0xb008], UR12 ;  /* 0x00b0080c08ff95b2 */ /* 0x0000e20008000100 */
[----:B------:R-:W-:-:S04]  /*21e0*/  @!UP0 UIADD3 UR4, UPT, UPT, -UR6, 0x100000, URZ ;  /* 0x0010000006048890 */ /* 0x000fc8000fffe1ff */
[----:B------:R-:W-:Y:S02]  /*21f0*/  @!UP0 USHF.L.U32 UR5, UR4, 0xb, URZ ;  /* 0x0000000b04058899 */ /* 0x000fe400080006ff */
[----:B------:R-:W-:Y:S01]  /*2200*/  @!UP0 USHF.L.U32 UR4, UR4, 0x1, URZ ;  /* 0x0000000104048899 */ /* 0x000fe200080006ff */
[----:B------:R-:W-:Y:S01]  /*2210*/  VOTEU.ALL UP1, P0 ;  /* 0x0000000000ff7886 */ /* 0x000fe20000020000 */
[----:B------:R-:W-:Y:S02]  /*2220*/  ISETP.EQ.U32.AND P2, PT, RZ, UR19, P1 ;  /* 0x00000013ff007c0c */ /* 0x000fe40008f42070 */
[----:B------:R-:W-:-:S04]  /*2230*/  SHF.R.U32.HI R4, RZ, 0x5, R0 ;  /* 0x00000005ff047819 */ /* 0x000fc80000011600 */
[----:B------:R-:W-:Y:S01]  /*2240*/  SGXT.U32 R4, R4, 0x3 ;  /* 0x000000030404781a */ /* 0x000fe20000000000 */
[----:B0-----:R-:W-:-:S04]  /*2250*/  UIADD3 UR12, UPT, UPT, UR18, UR11, URZ ;  /* 0x0000000b120c7290 */ /* 0x001fc8000fffe0ff */
[----:B-1----:R-:W-:Y:S01]  /*2260*/  IMAD R36, R4, R43, RZ ;  /* 0x0000002b04247224 */ /* 0x002fe200078e02ff */
[----:B------:R-:W-:-:S03]  /*2270*/  ULEA UR12, UR15, UR12, 0x3 ;  /* 0x0000000c0f0c7291 */ /* 0x000fc6000f8e18ff */
[----:B------:R-:W-:Y:S01]  /*2280*/  IMAD R37, R43, 0x8, R36 ;  /* 0x000000082b257824 */ /* 0x000fe200078e0224 */
[----:B--2---:R0:W-:Y:S04]  /*2290*/  STS.U16 [R68+UR8+0x8000], R7 ;  /* 0x0080000744007988 */ /* 0x0041e80008000408 */
[----:B----4-:R0:W-:Y:S04]  /*22a0*/  STS.U16 [R68+UR8+0x8400], R11 ;  /* 0x0084000b44007988 */ /* 0x0101e80008000408 */
[----:B------:R0:W-:Y:S04]  /*22b0*/  STS.U16 [R68+UR8+0x8800], R13 ;  /* 0x0088000d44007988 */ /* 0x0001e80008000408 */
[----:B------:R0:W-:Y:S04]  /*22c0*/  STS.U16 [R68+UR8+0x8c00], R15 ;  /* 0x008c000f44007988 */ /* 0x0001e80008000408 */
[----:B------:R0:W-:Y:S04]  /*22d0*/  STS.U16 [R3+UR8+0x8200], R12 ;  /* 0x0082000c03007988 */ /* 0x0001e80008000408 */
[----:B------:R0:W-:Y:S04]  /*22e0*/  STS.U16 [R3+UR8+0x8600], R14 ;  /* 0x0086000e03007988 */ /* 0x0001e80008000408 */
[----:B------:R0:W-:Y:S04]  /*22f0*/  STS.U16 [R3+UR8+0x8a00], R6 ;  /* 0x008a000603007988 */ /* 0x0001e80008000408 */
[----:B------:R0:W-:Y:S01]  /*2300*/  STS.U16 [R3+UR8+0x8e00], R8 ;  /* 0x008e000803007988 */ /* 0x0001e20008000408 */
[----:B---3--:R1:W-:Y:S06]  /*2310*/  MEMBAR.ALL.CTA ;  /* 0x0000000000007992 */ /* 0x0083ec0000008000 */
[----:B-1----:R-:W-:Y:S04]  /*2320*/  FENCE.VIEW.ASYNC.S ;  /* 0x00000000000073c6 */ /* 0x002fe80000000000 */
[----:B------:R-:W1:Y:S02]  /*2330*/  FENCE.VIEW.ASYNC.S ;  /* 0x00000000000073c6 */ /* 0x000e640000000000 */
[----:B-1----:R0:W1:Y:S02]  /*2340*/  @!UP1 SYNCS.EXCH.64 URZ, [UR8+0x9000], UR4 ;  /* 0x0090000408ff95b2 */ /* 0x0020640008000100 */
[----:B-1----:R-:W-:Y:S06]  /*2350*/  BAR.SYNC.DEFER_BLOCKING 0x0 ;  /* 0x0000000000007b1d */ /* 0x002fec0000010000 */
[----:B0-----:R-:W-:Y:S05]  /*2360*/  @!P2 BRA `(.L_x_6) ;  /* 0x0000000000dca947 */ /* 0x001fea0003800000 */
[----:B------:R-:W-:Y:S02]  /*2370*/  USHF.R.U32.HI UR13, URZ, 0x4, UR8 ;  /* 0x00000004ff0d7899 */ /* 0x000fe40008011608 */
[----:B------:R-:W-:Y:S02]  /*2380*/  UIADD3 UR5, UPT, UPT, UR8, 0x8000, URZ ;  /* 0x0000800008057890 */ /* 0x000fe4000fffe0ff */
[----:B------:R-:W-:Y:S02]  /*2390*/  USGXT.U32 UR13, UR13, 0xe ;  /* 0x0000000e0d0d789a */ /* 0x000fe40008000000 */
[----:B------:R-:W-:Y:S02]  /*23a0*/  USHF.R.U32.HI UR5, URZ, 0x4, UR5 ;  /* 0x00000004ff057899 */ /* 0x000fe40008011605 */
[----:B------:R-:W-:Y:S02]  /*23b0*/  UIADD3 UR38, UP1, UPT, UR13, 0x2000080, URZ ;  /* 0x020000800d267890 */ /* 0x000fe4000ff3e0ff */
[----:B------:R-:W-:Y:S01]  /*23c0*/  USGXT.U32 UR16, UR5, 0xe ;  /* 0x0000000e0510789a */ /* 0x000fe20008000000 */
[----:B------:R-:W-:Y:S01]  /*23d0*/  UMOV UR4, URZ ;  /* 0x000000ff00047c82 */ /* 0x000fe20008000000 */
[----:B------:R-:W-:Y:S01]  /*23e0*/  UMOV UR6, URZ ;  /* 0x000000ff00067c82 */ /* 0x000fe20008000000 */
[----:B------:R-:W-:-:S02]  /*23f0*/  UIADD3.X UR39, UPT, UPT, UR4, 0x40004040, URZ, UP1, !UPT ;  /* 0x4000404004277890 */ /* 0x000fc40008ffe4ff */
[----:B------:R-:W-:Y:S01]  /*2400*/  UIADD3 UR42, UP1, UPT, UR16, 0x2, URZ ;  /* 0x00000002102a7890 */ /* 0x000fe2000ff3e0ff */
[----:B------:R-:W-:Y:S01]  /*2410*/  UMOV UR4, UR14 ;  /* 0x0000000e00047c82 */ /* 0x000fe20008000000 */
[----:B------:R-:W-:Y:S02]  /*2420*/  UMOV UR5, URZ ;  /* 0x000000ff00057c82 */ /* 0x000fe40008000000 */
[----:B------:R-:W-:Y:S01]  /*2430*/  UIADD3.X UR43, UPT, UPT, UR6, 0x40004040, URZ, UP1, !UPT ;  /* 0x40004040062b7890 */ /* 0x000fe20008ffe4ff */
[----:B------:R-:W-:Y:S01]  /*2440*/  UMOV UR62, UR4 ;  /* 0x00000004003e7c82 */ /* 0x000fe20008000000 */
[----:B------:R-:W-:Y:S02]  /*2450*/  ULOP3.LUT UR4, UR13, 0x2000000, URZ, 0xfc, !UPT ;  /* 0x020000000d047892 */ /* 0x000fe4000f8efcff */
[----:B------:R-:W-:Y:S02]  /*2460*/  UIADD3.64 UR44, UPT, UPT, UR38, 0x80, URZ ;  /* 0x00000080262c7897 */ /* 0x000fe4000fffe0ff */
[----:B------:R-:W-:-:S02]  /*2470*/  UIADD3.64 UR52, UPT, UPT, UR42, 0x2, URZ ;  /* 0x000000022a347897 */ /* 0x000fc4000fffe0ff */
[----:B------:R-:W-:Y:S02]  /*2480*/  UIADD3.64 UR46, UPT, UPT, UR38, 0x100, URZ ;  /* 0x00000100262e7897 */ /* 0x000fe4000fffe0ff */
[----:B------:R-:W-:Y:S02]  /*2490*/  UIADD3.64 UR54, UPT, UPT, UR42, 0x4, URZ ;  /* 0x000000042a367897 */ /* 0x000fe4000fffe0ff */
[----:B------:R-:W-:Y:S02]  /*24a0*/  UIADD3 UR61, UPT, UPT, UR9, 0xa0, URZ ;  /* 0x000000a0093d7890 */ /* 0x000fe4000fffe0ff */
[----:B------:R-:W-:Y:S02]  /*24b0*/  UIADD3.64 UR48, UPT, UPT, UR38, 0x380, URZ ;  /* 0x0000038026307897 */ /* 0x000fe4000fffe0ff */
[----:B------:R-:W-:Y:S02]  /*24c0*/  UIADD3 UR64, UPT, UPT, UR9, 0xa0, URZ ;  /* 0x000000a009407890 */ /* 0x000fe4000fffe0ff */
[----:B------:R-:W-:-:S02]  /*24d0*/  UIADD3.64 UR50, UPT, UPT, UR38, 0x400, URZ ;  /* 0x0000040026327897 */ /* 0x000fc4000fffe0ff */
[----:B------:R-:W-:Y:S02]  /*24e0*/  UIADD3 UR65, UPT, UPT, UR9, 0xa0, URZ ;  /* 0x000000a009417890 */ /* 0x000fe4000fffe0ff */
[----:B------:R-:W-:Y:S01]  /*24f0*/  UIADD3.64 UR56, UPT, UPT, UR38, 0x480, URZ ;  /* 0x0000048026387897 */ /* 0x000fe2000fffe0ff */
[----:B------:R-:W-:Y:S01]  /*2500*/  UMOV UR24, 0x0 ;  /* 0x0000000000187882 */ /* 0x000fe20000000000 */
[----:B------:R-:W-:Y:S01]  /*2510*/  UMOV UR25, 0x8088010 ;  /* 0x0808801000197882 */ /* 0x000fe20000000000 */
[----:B------:R-:W-:Y:S01]  /*2520*/  UIADD3 UR66, UPT, UPT, UR9, 0xa0, URZ ;  /* 0x000000a009427890 */ /* 0x000fe2000fffe0ff */
[----:B------:R-:W-:Y:S01]  /*2530*/  UMOV UR17, 0x40004040 ;  /* 0x4000404000117882 */ /* 0x000fe20000000000 */
[----:B------:R-:W-:Y:S01]  /*2540*/  UIADD3.64 UR58, UPT, UPT, UR38, 0x500, URZ ;  /* 0x00000500263a7897 */ /* 0x000fe2000fffe0ff */
[----:B------:R-:W-:Y:S01]  /*2550*/  UMOV UR5, 0x40004040 ;  /* 0x4000404000057882 */ /* 0x000fe20000000000 */
[----:B------:R-:W-:Y:S01]  /*2560*/  UMOV UR32, 0x0 ;  /* 0x0000000000207882 */ /* 0x000fe20000000000 */
[----:B------:R-:W-:Y:S01]  /*2570*/  UMOV UR33, 0x8088010 ;  /* 0x0808801000217882 */ /* 0x000fe20000000000 */
[----:B------:R-:W-:Y:S01]  /*2580*/  UMOV UR30, 0x0 ;  /* 0x00000000001e7882 */ /* 0x000fe20000000000 */
[----:B------:R-:W-:Y:S01]  /*2590*/  UMOV UR31, 0x8088010 ;  /* 0x08088010001f7882 */ /* 0x000fe20000000000 */
[----:B------:R0:W-:Y:S01]  /*25a0*/  UTCHMMA gdesc[UR4], gdesc[UR16], tmem[UR11], tmem[UR24], idesc[UR25], !UPT ;  /* 0x00ff1810040075ea */ /* 0x0001e2000f80000b */
[----:B------:R-:W-:Y:S01]  /*25b0*/  UMOV UR28, 0x0 ;  /* 0x00000000001c7882 */ /* 0x000fe20000000000 */
[----:B------:R-:W-:Y:S01]  /*25c0*/  UMOV UR29, 0x8088010 ;  /* 0x08088010001d7882 */ /* 0x000fe20000000000 */
[----:B------:R0:W-:Y:S01]  /*25d0*/  UTCHMMA gdesc[UR38], gdesc[UR42], tmem[UR11], tmem[UR32], idesc[UR33], UPT ;  /* 0x00ff202a260075ea */ /* 0x0001e2000b80000b */
        /* <DEDUP_REMOVED lines=8> */
[----:B------:R0:W-:Y:S01]  /*2660*/  UTCHMMA gdesc[UR48], gdesc[UR16], tmem[UR61], tmem[UR26], idesc[UR27], !UPT ;  /* 0x00ff1a10300075ea */ /* 0x0001e2000f80003d */
[----:B------:R-:W-:Y:S01]  /*2670*/  UMOV UR40, 0x0 ;  /* 0x0000000000287882 */ /* 0x000fe20000000000 */
[----:B------:R-:W-:Y:S01]  /*2680*/  UMOV UR41, 0x8088010 ;  /* 0x0808801000297882 */ /* 0x000fe20000000000 */
[----:B------:R0:W-:Y:S01]  /*2690*/  UTCHMMA gdesc[UR50], gdesc[UR42], tmem[UR64], tmem[UR22], idesc[UR23], UPT ;  /* 0x00ff162a320075ea */ /* 0x0001e2000b800040 */
[----:B------:R0:W-:Y:S01]  /*26a0*/  UTCHMMA gdesc[UR56], gdesc[UR52], tmem[UR65], tmem[UR36], idesc[UR37], UPT ;  /* 0x00ff2434380075ea */ /* 0x0001e2000b800041 */
[----:B------:R0:W-:Y:S01]  /*26b0*/  UTCHMMA gdesc[UR58], gdesc[UR54], tmem[UR66], tmem[UR40], idesc[UR41], UPT ;  /* 0x00ff28363a0075ea */ /* 0x0001e2000b800042 */
[----:B------:R0:W-:Y:S01]  /*26c0*/  UTCBAR [UR62], URZ ;  /* 0x000000ff3e0073e9 */ /* 0x0001e200080000ff */
[----:B------:R-:W-:Y:S01]  /*26d0*/  NOP ;  /* 0x0000000000007918 */ /* 0x000fe20000000000 */
.L_x_6:
[----:B------:R-:W-:Y:S05]  /*26e0*/  @!P1 BRA `(.L_x_7) ;  /* 0x0000000000089947 */ /* 0x000fea0003800000 */
[----:B------:R-:W1:Y:S02]  /*26f0*/  SYNCS.PHASECHK.TRANS64.TRYWAIT P3, [UR8+0x9000], RZ ;  /* 0x009000ffff0075a7 */ /* 0x000e640008061108 */
[----:B-1----:R-:W-:Y:S05]  /*2700*/  @!P3 BRA `(.L_x_8) ;  /* 0x0000006c0090b947 */ /* 0x002fea0003800000 */
.L_x_7:
[----:B------:R-:W-:Y:S01]  /*2710*/  BAR.SYNC.DEFER_BLOCKING 0x0 ;  /* 0x0000000000007b1d */ /* 0x000fe20000010000 */
[C---:B------:R-:W-:Y:S01]  /*2720*/  LEA R84, P4, R36.reuse, R73, 0x1 ;  /* 0x0000004924547211 */ /* 0x040fe200078808ff */
[C---:B------:R-:W-:Y:S01]  /*2730*/  IMAD R39, R43.reuse, UR20, RZ ;  /* 0x000000142b277c24 */ /* 0x040fe2000f8e02ff */
[C---:B------:R-:W-:Y:S01]  /*2740*/  LEA R38, R43.reuse, R37, 0x3 ;  /* 0x000000252b267211 */ /* 0x040fe200078e18ff */
[----:B------:R-:W-:Y:S01]  /*2750*/  IMAD R40, R43, UR60, RZ ;  /* 0x0000003c2b287c24 */ /* 0x000fe2000f8e02ff */
[----:B------:R-:W-:Y:S02]  /*2760*/  LEA.HI.X.SX32 R85, R36, R41, 0x1, P4 ;  /* 0x0000002924557211 */ /* 0x000fe400020f0eff */
[-C--:B------:R-:W-:Y:S01]  /*2770*/  LEA R82, P3, R37, R73.reuse, 0x1 ;  /* 0x0000004925527211 */ /* 0x080fe200078608ff */
[----:B------:R-:W1:Y:S01]  /*2780*/  LDTM.x32 R4, tmem[UR12] ;  /* 0x0000000c000479ee */ /* 0x000e6200082c0000 */
[----:B------:R-:W-:Y:S02]  /*2790*/  LEA R36, R43, R38, 0x4 ;  /* 0x000000262b247211 */ /* 0x000fe400078e20ff */
[----:B------:R-:W-:-:S02]  /*27a0*/  LEA R80, P5, R38, R73, 0x1 ;  /* 0x0000004926507211 */ /* 0x000fc400078a08ff */
[----:B------:R-:W-:Y:S01]  /*27b0*/  LEA.HI.X.SX32 R83, R37, R41, 0x1, P3 ;  /* 0x0000002925537211 */ /* 0x000fe200018f0eff */
[----:B------:R-:W-:Y:S01]  /*27c0*/  IMAD R37, R43, 0x8, R36 ;  /* 0x000000082b257824 */ /* 0x000fe200078e0224 */
[----:B------:R-:W-:Y:S02]  /*27d0*/  LEA R78, P4, R39, R73, 0x1 ;  /* 0x00000049274e7211 */ /* 0x000fe400078808ff */
[----:B------:R-:W-:Y:S02]  /*27e0*/  LEA.HI.X.SX32 R81, R38, R41, 0x1, P5 ;  /* 0x0000002926517211 */ /* 0x000fe400028f0eff */
[C---:B------:R-:W-:Y:S02]  /*27f0*/  LEA R76, P5, R36.reuse, R73, 0x1 ;  /* 0x00000049244c7211 */ /* 0x040fe400078a08ff */
[----:B------:R-:W-:Y:S02]  /*2800*/  LEA R38, R43, R37, 0x3 ;  /* 0x000000252b267211 */ /* 0x000fe400078e18ff */
[----:B------:R-:W-:Y:S01]  /*2810*/  LEA.HI.X.SX32 R79, R39, R41, 0x1, P4 ;  /* 0x00000029274f7211 */ /* 0x000fe200020f0eff */
[----:B------:R-:W2:Y:S01]  /*2820*/  @!P0 SYNCS.CCTL.IV [UR8+0x9000] ;  /* 0x00900000ff0089b1 */ /* 0x000ea20008000008 */
[----:B------:R-:W-:Y:S01]  /*2830*/  LEA R74, P4, R37, R73, 0x1 ;  /* 0x00000049254a7211 */ /* 0x000fe200078808ff */
[----:B------:R-:W-:Y:S01]  /*2840*/  NOP ;  /* 0x0000000000007918 */ /* 0x000fe20000000000 */
[----:B------:R-:W-:-:S02]  /*2850*/  LEA.HI.X.SX32 R77, R36, R41, 0x1, P5 ;  /* 0x00000029244d7211 */ /* 0x000fc400028f0eff */
[-C--:B------:R-:W-:Y:S02]  /*2860*/  LEA R70, P3, R40, R73.reuse, 0x1 ;  /* 0x0000004928467211 */ /* 0x080fe400078608ff */
[----:B------:R-:W-:Y:S01]  /*2870*/  LEA R72, P5, R38, R73, 0x1 ;  /* 0x0000004926487211 */ /* 0x000fe200078a08ff */
[----:B-1----:R-:W-:Y:S01]  /*2880*/  FMUL R36, R21, UR63 ;  /* 0x0000003f15247c20 */ /* 0x002fe20008400000 */
[-C--:B------:R-:W-:Y:S01]  /*2890*/  LEA.HI.X.SX32 R75, R37, R41.reuse, 0x1, P4 ;  /* 0x00000029254b7211 */ /* 0x080fe200020f0eff */
[----:B------:R-:W-:Y:S01]  /*28a0*/  FMUL R37, R23, UR63 ;  /* 0x0000003f17257c20 */ /* 0x000fe20008400000 */
[----:B------:R-:W-:Y:S01]  /*28b0*/  PRMT R21, RZ, 0x7610, R21 ;  /* 0x00007610ff157816 */ /* 0x000fe20000000015 */
[----:B------:R-:W-:Y:S01]  /*28c0*/  FMUL R4, R4, UR63 ;  /* 0x0000003f04047c20 */ /* 0x000fe20008400000 */
[----:B------:R-:W-:Y:S01]  /*28d0*/  PRMT R23, RZ, 0x7610, R23 ;  /* 0x00007610ff177816 */ /* 0x000fe20000000017 */
[----:B------:R-:W-:Y:S01]  /*28e0*/  FMUL R5, R5, UR63 ;  /* 0x0000003f05057c20 */ /* 0x000fe20008400000 */
[----:B------:R-:W-:Y:S01]  /*28f0*/  PRMT R111, RZ, 0x7610, R111 ;  /* 0x00007610ff6f7816 */ /* 0x000fe2000000006f */
[----:B------:R-:W-:Y:S01]  /*2900*/  FMUL R6, R6, UR63 ;  /* 0x0000003f06067c20 */ /* 0x000fe20008400000 */
[----:B------:R-:W-:Y:S01]  /*2910*/  PRMT R113, RZ, 0x7610, R113 ;  /* 0x00007610ff717816 */ /* 0x000fe20000000071 */
[----:B------:R1:W5:Y:S01]  /*2920*/  @P1 LDG.E.U16 R21, desc[UR34][R84.64] ;  /* 0x0000002254151981 */ /* 0x000362000c1e1500 */
        /* <DEDUP_REMOVED lines=8> */
[-C--:B------:R-:W-:Y:S01]  /*29b0*/  LEA.HI.X.SX32 R71, R40, R41.reuse, 0x1, P3 ;  /* 0x0000002928477211 */ /* 0x080fe200018f0eff */
[----:B------:R-:W-:Y:S01]  /*29c0*/  FMUL R9, R9, UR63 ;  /* 0x0000003f09097c20 */ /* 0x000fe20008400000 */
[----:B------:R-:W-:Y:S01]  /*29d0*/  LEA.HI.X.SX32 R73, R38, R41, 0x1, P5 ;  /* 0x0000002926497211 */ /* 0x000fe200028f0eff */
[----:B------:R1:W5:Y:S01]  /*29e0*/  @P1 LDG.E.U16 R113, desc[UR34][R78.64] ;  /* 0x000000224e711981 */ /* 0x000362000c1e1500 */
[----:B------:R-:W-:Y:S01]  /*29f0*/  ISETP.GT.AND P4, PT, R104, -0x1, PT ;  /* 0xffffffff6800780c */ /* 0x000fe20003f84270 */
[----:B------:R-:W-:Y:S01]  /*2a00*/  FMUL R10, R10, UR63 ;  /* 0x0000003f0a0a7c20 */ /* 0x000fe20008400000 */
[C---:B------:R-:W-:Y:S01]  /*2a10*/  ISETP.GT.AND P3, PT, R2.reuse, RZ, PT ;  /* 0x000000ff0200720c */ /* 0x040fe20003f64270 */
[----:B------:R1:W5:Y:S01]  /*2a20*/  @P1 LDG.E.U16 R115, desc[UR34][R76.64] ;  /* 0x000000224c731981 */ /* 0x000362000c1e1500 */
[----:B------:R-:W-:Y:S01]  /*2a30*/  ISETP.GT.AND P5, PT, R2, 0x1, PT ;  /* 0x000000010200780c */ /* 0x000fe20003fa4270 */
[----:B------:R-:W-:Y:S01]  /*2a40*/  FMUL R11, R11, UR63 ;  /* 0x0000003f0b0b7c20 */ /* 0x000fe20008400000 */
[----:B------:R-:W-:Y:S01]  /*2a50*/  FSEL R39, R4, -INF , P4 ;  /* 0xff80000004277808 */ /* 0x000fe20002000000 */
[----:B------:R1:W5:Y:S01]  /*2a60*/  @P1 LDG.E.U16 R105, desc[UR34][R74.64] ;  /* 0x000000224a691981 */ /* 0x000362000c1e1500 */
[----:B------:R-:W-:Y:S01]  /*2a70*/  ISETP.GT.AND P4, PT, R2, 0x2, PT ;  /* 0x000000020200780c */ /* 0x000fe20003f84270 */
[----:B------:R-:W-:Y:S01]  /*2a80*/  FMUL R12, R12, UR63 ;  /* 0x0000003f0c0c7c20 */ /* 0x000fe20008400000 */
[----:B------:R-:W-:Y:S01]  /*2a90*/  FSEL R5, R5, -INF , P3 ;  /* 0xff80000005057808 */ /* 0x000fe20001800000 */
[----:B------:R1:W5:Y:S01]  /*2aa0*/  @P1 LDG.E.U16 R107, desc[UR34][R72.64] ;  /* 0x00000022486b1981 */ /* 0x000362000c1e1500 */
[----:B------:R-:W-:Y:S01]  /*2ab0*/  ISETP.GT.AND P3, PT, R2, 0x3, PT ;  /* 0x000000030200780c */ /* 0x000fe20003f64270 */
[----:B------:R-:W-:Y:S01]  /*2ac0*/  FMUL R13, R13, UR63 ;  /* 0x0000003f0d0d7c20 */ /* 0x000fe20008400000 */
[----:B------:R-:W-:Y:S01]  /*2ad0*/  FMUL R14, R14, UR63 ;  /* 0x0000003f0e0e7c20 */ /* 0x000fe20008400000 */
[----:B------:R1:W5:Y:S01]  /*2ae0*/  @P1 LDG.E.U16 R109, desc[UR34][R70.64] ;  /* 0x00000022466d1981 */ /* 0x000362000c1e1500 */
[----:B------:R-:W-:Y:S01]  /*2af0*/  FSEL R6, R6, -INF , P5 ;  /* 0xff80000006067808 */ /* 0x000fe20002800000 */
[----:B------:R-:W-:Y:S01]  /*2b00*/  FMUL R15, R15, UR63 ;  /* 0x0000003f0f0f7c20 */ /* 0x000fe20008400000 */
[----:B------:R-:W-:Y:S01]  /*2b10*/  ISETP.GT.AND P5, PT, R2, 0x4, PT ;  /* 0x000000040200780c */ /* 0x000fe20003fa4270 */
[----:B------:R-:W-:Y:S01]  /*2b20*/  FMUL R16, R16, UR63 ;  /* 0x0000003f10107c20 */ /* 0x000fe20008400000 */
[----:B------:R-:W-:Y:S01]  /*2b30*/  FSEL R7, R7, -INF , P4 ;  /* 0xff80000007077808 */ /* 0x000fe20002000000 */
[----:B------:R-:W-:Y:S01]  /*2b40*/  FMUL R17, R17, UR63 ;  /* 0x0000003f11117c20 */ /* 0x000fe20008400000 */
[----:B------:R-:W-:Y:S01]  /*2b50*/  ISETP.GT.AND P4, PT, R2, 0x5, PT ;  /* 0x000000050200780c */ /* 0x000fe20003f84270 */
[----:B------:R-:W-:Y:S01]  /*2b60*/  FMUL R18, R18, UR63 ;  /* 0x0000003f12127c20 */ /* 0x000fe20008400000 */
[----:B------:R-:W-:Y:S01]  /*2b70*/  FSEL R8, R8, -INF , P3 ;  /* 0xff80000008087808 */ /* 0x000fe20001800000 */
[----:B------:R-:W-:Y:S01]  /*2b80*/  FMUL R19, R19, UR63 ;  /* 0x0000003f13137c20 */ /* 0x000fe20008400000 */
[----:B------:R-:W-:Y:S01]  /*2b90*/  FMNMX3 R4, R39, R5, R6, !PT ;  /* 0x0000000527047276 */ /* 0x000fe20007800006 */
        /* <DEDUP_REMOVED lines=27> */
[----:B------:R-:W-:-:S02]  /*2d50*/  FSEL R14, R14, -INF , P3 ;  /* 0xff8000000e0e7808 */ /* 0x000fc40001800000 */
[----:B------:R-:W-:Y:S02]  /*2d60*/  FMNMX3 R4, R4, R11, R12, !PT ;  /* 0x0000000b04047276 */ /* 0x000fe4000780000c */
[C---:B------:R-:W-:Y:S02]  /*2d70*/  ISETP.GT.AND P3, PT, R2.reuse, 0xc, PT ;  /* 0x0000000c0200780c */ /* 0x040fe40003f64270 */
[----:B------:R-:W-:Y:S02]  /*2d80*/  FSEL R15, R15, -INF , P5 ;  /* 0xff8000000f0f7808 */ /* 0x000fe40002800000 */
[----:B------:R-:W-:Y:S02]  /*2d90*/  ISETP.GT.AND P5, PT, R2, 0xd, PT ;  /* 0x0000000d0200780c */ /* 0x000fe40003fa4270 */
[----:B------:R-:W-:Y:S02]  /*2da0*/  FSEL R16, R16, -INF , P4 ;  /* 0xff80000010107808 */ /* 0x000fe40002000000 */
[----:B------:R-:W-:-:S02]  /*2db0*/  FMNMX3 R4, R4, R13, R14, !PT ;  /* 0x0000000d04047276 */ /* 0x000fc4000780000e */
[C---:B------:R-:W-:Y:S02]  /*2dc0*/  ISETP.GT.AND P4, PT, R2.reuse, 0xe, PT ;  /* 0x0000000e0200780c */ /* 0x040fe40003f84270 */
[----:B------:R-:W-:Y:S02]  /*2dd0*/  FSEL R17, R17, -INF , P3 ;  /* 0xff80000011117808 */ /* 0x000fe40001800000 */
[----:B------:R-:W-:Y:S02]  /*2de0*/  ISETP.GT.AND P3, PT, R2, 0xf, PT ;  /* 0x0000000f0200780c */ /* 0x000fe40003f64270 */
[----:B------:R-:W-:Y:S02]  /*2df0*/  FSEL R18, R18, -INF , P5 ;  /* 0xff80000012127808 */ /* 0x000fe40002800000 */
[----:B------:R-:W-:Y:S02]  /*2e00*/  FMNMX3 R4, R4, R15, R16, !PT ;  /* 0x0000000f04047276 */ /* 0x000fe40007800010 */
[----:B------:R-:W-:-:S02]  /*2e10*/  ISETP.GT.AND P5, PT, R2, 0x10, PT ;  /* 0x000000100200780c */ /* 0x000fc40003fa4270 */
[----:B------:R-:W-:Y:S02]  /*2e20*/  FSEL R19, R19, -INF , P4 ;  /* 0xff80000013137808 */ /* 0x000fe40002000000 */
[----:B------:R-:W-:Y:S02]  /*2e30*/  ISETP.GT.AND P4, PT, R2, 0x11, PT ;  /* 0x000000110200780c */ /* 0x000fe40003f84270 */
[----:B------:R-:W-:Y:S02]  /*2e40*/  FSEL R20, R20, -INF , P3 ;  /* 0xff80000014147808 */ /* 0x000fe40001800000 */
[----:B------:R-:W-:Y:S02]  /*2e50*/  FMNMX3 R4, R4, R17, R18, !PT ;  /* 0x0000001104047276 */ /* 0x000fe40007800012 */
[----:B------:R-:W-:Y:S02]  /*2e60*/  ISETP.GT.AND P3, PT, R2, 0x12, PT ;  /* 0x000000120200780c */ /* 0x000fe40003f64270 */
[----:B------:R-:W-:-:S02]  /*2e70*/  FSEL R41, R36, -INF , P5 ;  /* 0xff80000024297808 */ /* 0x000fc40002800000 */
[----:B------:R-:W-:Y:S02]  /*2e80*/  ISETP.GT.AND P5, PT, R2, 0x13, PT ;  /* 0x000000130200780c */ /* 0x000fe40003fa4270 */
[----:B------:R-:W-:Y:S02]  /*2e90*/  FSEL R22, R22, -INF , P4 ;  /* 0xff80000016167808 */ /* 0x000fe40002000000 */
[----:B------:R-:W-:Y:S02]  /*2ea0*/  FMNMX3 R4, R4, R19, R20, !PT ;  /* 0x0000001304047276 */ /* 0x000fe40007800014 */
[C---:B------:R-:W-:Y:S02]  /*2eb0*/  ISETP.GT.AND P4, PT, R2.reuse, 0x14, PT ;  /* 0x000000140200780c */ /* 0x040fe40003f84270 */
[----:B------:R-:W-:Y:S02]  /*2ec0*/  FSEL R37, R37, -INF , P3 ;  /* 0xff80000025257808 */ /* 0x000fe40001800000 */
[----:B------:R-:W-:-:S02]  /*2ed0*/  ISETP.GT.AND P3, PT, R2, 0x15, PT ;  /* 0x000000150200780c */ /* 0x000fc40003f64270 */
[----:B------:R-:W-:Y:S02]  /*2ee0*/  FSEL R24, R24, -INF , P5 ;  /* 0xff80000018187808 */ /* 0x000fe40002800000 */
[----:B------:R-:W-:Y:S02]  /*2ef0*/  FMNMX3 R4, R4, R41, R22, !PT ;  /* 0x0000002904047276 */ /* 0x000fe40007800016 */
[C---:B------:R-:W-:Y:S02]  /*2f00*/  ISETP.GT.AND P5, PT, R2.reuse, 0x16, PT ;  /* 0x000000160200780c */ /* 0x040fe40003fa4270 */
[----:B------:R-:W-:Y:S02]  /*2f10*/  FSEL R25, R25, -INF , P4 ;  /* 0xff80000019197808 */ /* 0x000fe40002000000 */
[----:B------:R-:W-:Y:S02]  /*2f20*/  ISETP.GT.AND P4, PT, R2, 0x17, PT ;  /* 0x000000170200780c */ /* 0x000fe40003f84270 */
        /* <DEDUP_REMOVED lines=12> */
[----:B------:R-:W-:-:S02]  /*2ff0*/  FSEL R31, R31, -INF , P4 ;  /* 0xff8000001f1f7808 */ /* 0x000fc40002000000 */
[C---:B------:R-:W-:Y:S02]  /*3000*/  ISETP.GT.AND P5, PT, R2.reuse, 0x1c, PT ;  /* 0x0000001c0200780c */ /* 0x040fe40003fa4270 */
[----:B------:R-:W-:Y:S02]  /*3010*/  ISETP.GT.AND P4, PT, R2, 0x1d, PT ;  /* 0x0000001d0200780c */ /* 0x000fe40003f84270 */
[----:B------:R-:W-:Y:S02]  /*3020*/  FSEL R32, R32, -INF , P3 ;  /* 0xff80000020207808 */ /* 0x000fe40001800000 */
[----:B------:R-:W-:Y:S02]  /*3030*/  FMNMX3 R4, R4, R29, R30, !PT ;  /* 0x0000001d04047276 */ /* 0x000fe4000780001e */
[----:B------:R-:W-:Y:S02]  /*3040*/  ISETP.GT.AND P3, PT, R2, 0x1e, PT ;  /* 0x0000001e0200780c */ /* 0x000fe40003f64270 */
[----:B------:R-:W-:-:S02]  /*3050*/  FSEL R33, R33, -INF , P5 ;  /* 0xff80000021217808 */ /* 0x000fc40002800000 */
[----:B------:R-:W-:Y:S02]  /*3060*/  FSEL R34, R34, -INF , P4 ;  /* 0xff80000022227808 */ /* 0x000fe40002000000 */
[----:B------:R-:W-:Y:S02]  /*3070*/  FMNMX3 R4, R4, R31, R32, !PT ;  /* 0x0000001f04047276 */ /* 0x000fe40007800020 */
[----:B------:R-:W-:Y:S02]  /*3080*/  FSEL R35, R35, -INF , P3 ;  /* 0xff80000023237808 */ /* 0x000fe40001800000 */
[----:B------:R-:W-:-:S04]  /*3090*/  FMNMX3 R4, R4, R33, R34, !PT ;  /* 0x0000002104047276 */ /* 0x000fc80007800022 */
[----:B------:R-:W-:-:S05]  /*30a0*/  FMNMX3 R102, R4, -INF , R35, !PT ;  /* 0xff80000004667876 */ /* 0x000fca0007800023 */
[--C-:B------:R-:W-:Y:S01]  /*30b0*/  FADD R5, R5, -R102.reuse ;  /* 0x8000006605057221 */ /* 0x100fe20000000000 */
[--C-:B------:R-:W-:Y:S01]  /*30c0*/  FADD R39, R39, -R102.reuse ;  /* 0x8000006627277221 */ /* 0x100fe20000000000 */
[--C-:B------:R-:W-:Y:S02]  /*30d0*/  FADD R6, R6, -R102.reuse ;  /* 0x8000006606067221 */ /* 0x100fe40000000000 */
[----:B------:R-:W-:Y:S01]  /*30e0*/  FMUL R5, R5, 1.4426950216293334961 ;  /* 0x3fb8aa3b05057820 */ /* 0x000fe20000400000 */
[----:B------:R-:W-:Y:S01]  /*30f0*/  FMUL R39, R39, 1.4426950216293334961 ;  /* 0x3fb8aa3b27277820 */ /* 0x000fe20000400000 */
[----:B------:R-:W-:Y:S01]  /*3100*/  FMUL R6, R6, 1.4426950216293334961 ;  /* 0x3fb8aa3b06067820 */ /* 0x000fe20000400000 */
[--C-:B------:R-:W-:Y:S02]  /*3110*/  FADD R7, R7, -R102.reuse ;  /* 0x8000006607077221 */ /* 0x100fe40000000000 */
[----:B------:R-:W-:Y:S01]  /*3120*/  MUFU.EX2 R4, R39 ;  /* 0x0000002700047308 */ /* 0x000fe20000000800 */
[----:B------:R-:W-:Y:S01]  /*3130*/  FADD R8, R8, -R102 ;  /* 0x8000006608087221 */ /* 0x000fe20000000000 */
[----:B------:R-:W-:-:S06]  /*3140*/  FMUL R7, R7, 1.4426950216293334961 ;  /* 0x3fb8aa3b07077820 */ /* 0x000fcc0000400000 */
[----:B------:R-:W3:Y:S01]  /*3150*/  MUFU.EX2 R5, R5 ;  /* 0x0000000500057308 */ /* 0x000ee20000000800 */
[----:B------:R-:W-:Y:S01]  /*3160*/  FMUL R8, R8, 1.4426950216293334961 ;  /* 0x3fb8aa3b08087820 */ /* 0x000fe20000400000 */
[----:B------:R-:W-:-:S06]  /*3170*/  FADD R9, R9, -R102 ;  /* 0x8000006609097221 */ /* 0x000fcc0000000000 */
[----:B------:R-:W4:Y:S01]  /*3180*/  MUFU.EX2 R6, R6 ;  /* 0x0000000600067308 */ /* 0x000f220000000800 */
[----:B------:R-:W-:Y:S01]  /*3190*/  FMUL R9, R9, 1.4426950216293334961 ;  /* 0x3fb8aa3b09097820 */ /* 0x000fe20000400000 */
[----:B------:R-:W-:-:S06]  /*31a0*/  FADD R10, R10, -R102 ;  /* 0x800000660a0a7221 */ /* 0x000fcc0000000000 */
[----:B------:R-:W0:Y:S01]  /*31b0*/  MUFU.EX2 R7, R7 ;  /* 0x0000000700077308 */ /* 0x000e220000000800 */
[----:B------:R-:W-:Y:S01]  /*31c0*/  FMUL R10, R10, 1.4426950216293334961 ;  /* 0x3fb8aa3b0a0a7820 */ /* 0x000fe20000400000 */
[----:B------:R-:W-:Y:S01]  /*31d0*/  FADD R11, R11, -R102 ;  /* 0x800000660b0b7221 */ /* 0x000fe20000000000 */
[----:B---3--:R-:W-:-:S05]  /*31e0*/  FADD R39, R4, R5 ;  /* 0x0000000504277221 */ /* 0x008fca0000000000 */
[----:B------:R-:W3:Y:S01]  /*31f0*/  MUFU.EX2 R8, R8 ;  /* 0x0000000800087308 */ /* 0x000ee20000000800 */
[----:B------:R-:W-:Y:S01]  /*3200*/  FMUL R11, R11, 1.4426950216293334961 ;  /* 0x3fb8aa3b0b0b7820 */ /* 0x000fe20000400000 */
[----:B------:R-:W-:Y:S01]  /*3210*/  FADD R12, R12, -R102 ;  /* 0x800000660c0c7221 */ /* 0x000fe20000000000 */
[----:B----4-:R-:W-:-:S05]  /*3220*/  FADD R36, R6, R39 ;  /* 0x0000002706247221 */ /* 0x010fca0000000000 */
[----:B------:R-:W4:Y:S01]  /*3230*/  MUFU.EX2 R9, R9 ;  /* 0x0000000900097308 */ /* 0x000f220000000800 */
[----:B------:R-:W-:Y:S01]  /*3240*/  FMUL R12, R12, 1.4426950216293334961 ;  /* 0x3fb8aa3b0c0c7820 */ /* 0x000fe20000400000 */
[----:B------:R-:W-:Y:S01]  /*3250*/  FADD R13, R13, -R102 ;  /* 0x800000660d0d7221 */ /* 0x000fe20000000000 */
[----:B0-----:R-:W-:-:S05]  /*3260*/  FADD R39, R7, R36 ;  /* 0x0000002407277221 */ /* 0x001fca0000000000 */
        /* <DEDUP_REMOVED lines=54> */
[--C-:B------:R-:W-:Y:S01]  /*35d0*/  FADD R27, R27, -R102.reuse ;  /* 0x800000661b1b7221 */ /* 0x100fe20000000000 */
[----:B------:R-:W-:-:S05]  /*35e0*/  FADD R31, R31, -R102 ;  /* 0x800000661f1f7221 */ /* 0x000fca0000000000 */
[----:B------:R-:W1:Y:S01]  /*35f0*/  MUFU.EX2 R24, R24 ;  /* 0x0000001800187308 */ /* 0x000e620000000800 */
[----:B----4-:R-:W-:Y:S01]  /*3600*/  FADD R39, R41, R36 ;  /* 0x0000002429277221 */ /* 0x010fe20000000000 */
[----:B------:R-:W-:Y:S01]  /*3610*/  FMUL R27, R27, 1.4426950216293334961 ;  /* 0x3fb8aa3b1b1b7820 */ /* 0x000fe20000400000 */
[----:B------:R-:W-:Y:S01]  /*3620*/  FADD R28, R28, -R102 ;  /* 0x800000661c1c7221 */ /* 0x000fe20000000000 */
[----:B------:R-:W-:-:S04]  /*3630*/  FMUL R31, R31, 1.4426950216293334961 ;  /* 0x3fb8aa3b1f1f7820 */ /* 0x000fc80000400000 */
[----:B------:R-:W4:Y:S01]  /*3640*/  MUFU.EX2 R25, R25 ;  /* 0x0000001900197308 */ /* 0x000f220000000800 */
[--C-:B------:R-:W-:Y:S01]  /*3650*/  FADD R32, R32, -R102.reuse ;  /* 0x8000006620207221 */ /* 0x100fe20000000000 */
[----:B0-----:R-:W-:Y:S01]  /*3660*/  FADD R36, R22, R39 ;  /* 0x0000002716247221 */ /* 0x001fe20000000000 */
[----:B------:R-:W-:Y:S01]  /*3670*/  FMUL R28, R28, 1.4426950216293334961 ;  /* 0x3fb8aa3b1c1c7820 */ /* 0x000fe20000400000 */
[--C-:B------:R-:W-:Y:S01]  /*3680*/  FADD R29, R29, -R102.reuse ;  /* 0x800000661d1d7221 */ /* 0x100fe20000000000 */
[----:B------:R-:W-:-:S03]  /*3690*/  FADD R30, R30, -R102 ;  /* 0x800000661e1e7221 */ /* 0x000fc60000000000 */
[----:B------:R-:W0:Y:S01]  /*36a0*/  MUFU.EX2 R26, R26 ;  /* 0x0000001a001a7308 */ /* 0x000e220000000800 */
[----:B------:R-:W-:Y:S01]  /*36b0*/  FMUL R32, R32, 1.4426950216293334961 ;  /* 0x3fb8aa3b20207820 */ /* 0x000fe20000400000 */
[--C-:B------:R-:W-:Y:S01]  /*36c0*/  FADD R33, R33, -R102.reuse ;  /* 0x8000006621217221 */ /* 0x100fe20000000000 */
[--C-:B------:R-:W-:Y:S01]  /*36d0*/  FADD R34, R34, -R102.reuse ;  /* 0x8000006622227221 */ /* 0x100fe20000000000 */
[----:B------:R-:W-:Y:S01]  /*36e0*/  FADD R35, R35, -R102 ;  /* 0x8000006623237221 */ /* 0x000fe20000000000 */
[----:B------:R-:W-:-:S03]  /*36f0*/  FMUL R29, R29, 1.4426950216293334961 ;  /* 0x3fb8aa3b1d1d7820 */ /* 0x000fc60000400000 */
[----:B------:R-:W0:Y:S01]  /*3700*/  MUFU.EX2 R27, R27 ;  /* 0x0000001b001b7308 */ /* 0x000e220000000800 */
[----:B------:R-:W-:Y:S01]  /*3710*/  FMUL R30, R30, 1.4426950216293334961 ;  /* 0x3fb8aa3b1e1e7820 */ /* 0x000fe20000400000 */
[----:B------:R-:W-:Y:S01]  /*3720*/  FMUL R33, R33, 1.4426950216293334961 ;  /* 0x3fb8aa3b21217820 */ /* 0x000fe20000400000 */
[----:B------:R-:W-:-:S05]  /*3730*/  FMUL R34, R34, 1.4426950216293334961 ;  /* 0x3fb8aa3b22227820 */ /* 0x000fca0000400000 */
[----:B------:R3:W-:Y:S01]  /*3740*/  MUFU.EX2 R117, R31 ;  /* 0x0000001f00757308 */ /* 0x0007e20000000800 */
[----:B------:R-:W-:Y:S01]  /*3750*/  FMUL R35, R35, 1.4426950216293334961 ;  /* 0x3fb8aa3b23237820 */ /* 0x000fe20000400000 */
[----:B------:R-:W-:Y:S01]  /*3760*/  F2FP.F16.F32.PACK_AB R4, R5, R4 ;  /* 0x000000040504723e */ /* 0x000fe200000000ff */
[----:B---3--:R-:W-:-:S05]  /*3770*/  FADD R31, R37, R36 ;  /* 0x00000024251f7221 */ /* 0x008fca0000000000 */
[----:B------:R-:W3:Y:S01]  /*3780*/  MUFU.EX2 R28, R28 ;  /* 0x0000001c001c7308 */ /* 0x000ee20000000800 */
[----:B------:R-:W-:Y:S02]  /*3790*/  F2FP.F16.F32.PACK_AB R5, R7, R6 ;  /* 0x000000060705723e */ /* 0x000fe400000000ff */
[----:B------:R-:W-:-:S05]  /*37a0*/  F2FP.F16.F32.PACK_AB R6, R9, R8 ;  /* 0x000000080906723e */ /* 0x000fca00000000ff */
[----:B------:R1:W-:Y:S01]  /*37b0*/  MUFU.EX2 R106, R32 ;  /* 0x00000020006a7308 */ /* 0x0003e20000000800 */
[----:B------:R-:W-:Y:S01]  /*37c0*/  F2FP.F16.F32.PACK_AB R8, R13, R12 ;  /* 0x0000000c0d08723e */ /* 0x000fe200000000ff */
[----:B-1----:R-:W-:-:S06]  /*37d0*/  FADD R32, R24, R31 ;  /* 0x0000001f18207221 */ /* 0x002fcc0000000000 */
[----:B------:R-:W1:Y:S01]  /*37e0*/  MUFU.EX2 R29, R29 ;  /* 0x0000001d001d7308 */ /* 0x000e620000000800 */
[----:B----4-:R-:W-:-:S07]  /*37f0*/  FADD R9, R25, R32 ;  /* 0x0000002019097221 */ /* 0x010fce0000000000 */
[----:B------:R-:W4:Y:S01]  /*3800*/  MUFU.EX2 R30, R30 ;  /* 0x0000001e001e7308 */ /* 0x000f220000000800 */
[----:B0-----:R-:W-:Y:S01]  /*3810*/  FADD R12, R26, R9 ;  /* 0x000000091a0c7221 */ /* 0x001fe20000000000 */
[----:B------:R-:W-:-:S06]  /*3820*/  UIADD3 UR13, UPT, UPT, UR9, 0xc0, URZ ;  /* 0x000000c0090d7890 */ /* 0x000fcc000fffe0ff */
[----:B------:R-:W0:Y:S01]  /*3830*/  MUFU.EX2 R119, R33 ;  /* 0x0000002100777308 */ /* 0x000e220000000800 */
[----:B------:R-:W-:-:S07]  /*3840*/  F2FP.F16.F32.PACK_AB R9, R15, R14 ;  /* 0x0000000e0f09723e */ /* 0x000fce00000000ff */
[----:B------:R-:W-:Y:S08]  /*3850*/  MUFU.EX2 R108, R34 ;  /* 0x00000022006c7308 */ /* 0x000ff00000000800 */
[----:B------:R-:W0:Y:S01]  /*3860*/  MUFU.EX2 R121, R35 ;  /* 0x0000002300797308 */ /* 0x000e220000000800 */
[----:B------:R-:W-:Y:S01]  /*3870*/  FADD R15, R27, R12 ;  /* 0x0000000c1b0f7221 */ /* 0x000fe20000000000 */
[----:B------:R-:W-:Y:S01]  /*3880*/  F2FP.F16.F32.PACK_AB R7, R11, R10 ;  /* 0x0000000a0b07723e */ /* 0x000fe200000000ff */
[----:B------:R-:W-:Y:S01]  /*3890*/  UIADD3 UR20, UPT, UPT, UR18, UR13, URZ ;  /* 0x0000000d12147290 */ /* 0x000fe2000fffe0ff */
[----:B------:R-:W-:Y:S01]  /*38a0*/  F2FP.F16.F32.PACK_AB R10, R17, R16 ;  /* 0x00000010110a723e */ /* 0x000fe200000000ff */
[----:B---3--:R-:W-:Y:S01]  /*38b0*/  FADD R16, R28, R15 ;  /* 0x0000000f1c107221 */ /* 0x008fe20000000000 */
[----:B------:R-:W-:Y:S01]  /*38c0*/  F2FP.F16.F32.PACK_AB R14, R25, R24 ;  /* 0x00000018190e723e */ /* 0x000fe200000000ff */
[----:B------:R-:W-:Y:S01]  /*38d0*/  ULEA UR20, UR15, UR20, 0x2 ;  /* 0x000000140f147291 */ /* 0x000fe2000f8e10ff */
[----:B------:R-:W-:Y:S01]  /*38e0*/  F2FP.F16.F32.PACK_AB R11, R19, R18 ;  /* 0x00000012130b723e */ /* 0x000fe200000000ff */
[----:B-1----:R-:W-:Y:S01]  /*38f0*/  FADD R25, R29, R16 ;  /* 0x000000101d197221 */ /* 0x002fe20000000000 */
[----:B------:R-:W-:-:S02]  /*3900*/  F2FP.F16.F32.PACK_AB R12, R41, R20 ;  /* 0x00000014290c723e */ /* 0x000fc400000000ff */
[----:B------:R-:W-:Y:S02]  /*3910*/  F2FP.F16.F32.PACK_AB R13, R37, R22 ;  /* 0x00000016250d723e */ /* 0x000fe400000000ff */
[----:B------:R-:W-:Y:S02]  /*3920*/  F2FP.F16.F32.PACK_AB R15, R27, R26 ;  /* 0x0000001a1b0f723e */ /* 0x000fe400000000ff */
[----:B------:R-:W-:Y:S02]  /*3930*/  F2FP.F16.F32.PACK_AB R16, R29, R28 ;  /* 0x0000001c1d10723e */ /* 0x000fe400000000ff */
[----:B----4-:R-:W-:Y:S02]  /*3940*/  F2FP.F16.F32.PACK_AB R17, R117, R30 ;  /* 0x0000001e7511723e */ /* 0x010fe400000000ff */
[----:B0-----:R-:W-:Y:S02]  /*3950*/  F2FP.F16.F32.PACK_AB R18, R119, R106 ;  /* 0x0000006a7712723e */ /* 0x001fe400000000ff */
[----:B------:R-:W-:Y:S01]  /*3960*/  F2FP.F16.F32.PACK_AB R19, R121, R108 ;  /* 0x0000006c7913723e */ /* 0x000fe200000000ff */
[----:B--2---:R-:W-:Y:S06]  /*3970*/  @!P1 BRA `(.L_x_9) ;  /* 0x0000000000049947 */ /* 0x004fec0003800000 */
[----:B------:R0:W-:Y:S02]  /*3980*/  STTM.x16 tmem[UR20], R4 ;  /* 0x00000004000079ed */ /* 0x0001e40008240014 */
.L_x_9:
[----:B-----5:R-:W-:Y:S01]  /*3990*/  STS.U16 [R68+UR8+0x8000], R21 ;  /* 0x0080001544007988 */ /* 0x020fe20008000408 */
[----:B0-----:R-:W-:Y:S01]  /*39a0*/  FADD R4, -R102, -INF ;  /* 0xff80000066047421 */ /* 0x001fe20000000100 */
[----:B------:R-:W-:Y:S02]  /*39b0*/  FADD R112, R30, R25 ;  /* 0x000000191e707221 */ /* 0x000fe40000000000 */
[----:B------:R0:W-:Y:S01]  /*39c0*/  STS.U16 [R68+UR8+0x8200], R23 ;  /* 0x0082001744007988 */ /* 0x0001e20008000408 */
[----:B------:R-:W-:Y:S01]  /*39d0*/  FMUL R110, R4, 1.4426950216293334961 ;  /* 0x3fb8aa3b046e7820 */ /* 0x000fe20000400000 */
[----:B------:R-:W-:Y:S02]  /*39e0*/  FADD R117, R117, R112 ;  /* 0x0000007075757221 */ /* 0x000fe40000000000 */
[----:B------:R1:W-:Y:S03]  /*39f0*/  STS.U16 [R68+UR8+0x8400], R111 ;  /* 0x0084006f44007988 */ /* 0x0003e60008000408 */
[----:B------:R-:W2:Y:S01]  /*3a00*/  MUFU.EX2 R110, R110 ;  /* 0x0000006e006e7308 */ /* 0x000ea20000000800 */
[----:B------:R1:W-:Y:S04]  /*3a10*/  STS.U16 [R68+UR8+0x8600], R113 ;  /* 0x0086007144007988 */ /* 0x0003e80008000408 */
[----:B------:R1:W-:Y:S04]  /*3a20*/  STS.U16 [R68+UR8+0x8800], R115 ;  /* 0x0088007344007988 */ /* 0x0003e80008000408 */
[----:B------:R1:W-:Y:S04]  /*3a30*/  STS.U16 [R68+UR8+0x8a00], R105 ;  /* 0x008a006944007988 */ /* 0x0003e80008000408 */
[----:B------:R1:W-:Y:S04]  /*3a40*/  STS.U16 [R68+UR8+0x8c00], R107 ;  /* 0x008c006b44007988 */ /* 0x0003e80008000408 */
[----:B------:R1:W-:Y:S01]  /*3a50*/  STS.U16 [R68+UR8+0x8e00], R109 ;  /* 0x008e006d44007988 */ /* 0x0003e20008000408 */
[----:B------:R-:W3:Y:S02]  /*3a60*/  FENCE.VIEW.ASYNC.T ;  /* 0x00000000000073c6 */ /* 0x000ee40000000200 */
[----:B---3--:R-:W-:Y:S06]  /*3a70*/  BAR.SYNC.DEFER_BLOCKING 0x0 ;  /* 0x0000000000007b1d */ /* 0x008fec0000010000 */
[----:B0-----:R-:W0:Y:S01]  /*3a80*/  LDTM.x64 R4, tmem[UR10] ;  /* 0x0000000a000479ee */ /* 0x001e220008340000 */
[----:B------:R-:W-:Y:S01]  /*3a90*/  NOP ;  /* 0x0000000000007918 */ /* 0x000fe20000000000 */
[----:B-12---:R-:W-:Y:S05]  /*3aa0*/  @!P1 BRA `(.L_x_10) ;  /* 0x0000000400049947 */ /* 0x006fea0003800000 */
[C---:B0-----:R-:W-:Y:S01]  /*3ab0*/  FMUL R4, R110.reuse, R4 ;  /* 0x000000046e047220 */ /* 0x041fe20000400000 */
[C---:B------:R-:W-:Y:S01]  /*3ac0*/  FMUL R5, R110.reuse, R5 ;  /* 0x000000056e057220 */ /* 0x040fe20000400000 */
        /* <DEDUP_REMOVED lines=61> */
[----:B------:R-:W-:-:S04]  /*3ea0*/  FMUL R67, R110, R67 ;  /* 0x000000436e437220 */ /* 0x000fc80000400000 */
[----:B------:R1:W-:Y:S03]  /*3eb0*/  STTM.x64 tmem[UR10], R4 ;  /* 0x00000004000079ed */ /* 0x0003e6000834000a */
.L_x_10:
[----:B0-----:R-:W0:Y:S02]  /*3ec0*/  FENCE.VIEW.ASYNC.T ;  /* 0x00000000000073c6 */ /* 0x001e240000000200 */
[----:B0-----:R-:W-:Y:S01]  /*3ed0*/  BAR.SYNC.DEFER_BLOCKING 0x0 ;  /* 0x0000000000007b1d */ /* 0x001fe20000010000 */
[----:B------:R-:W-:Y:S01]  /*3ee0*/  FADD R106, R106, R117 ;  /* 0x000000756a6a7221 */ /* 0x000fe20000000000 */
[----:B------:R-:W-:-:S03]  /*3ef0*/  UIADD3 UR27, UPT, UPT, UR8, 0xb000, URZ ;  /* 0x0000b000081b7890 */ /* 0x000fc6000fffe0ff */
[----:B------:R-:W-:-:S04]  /*3f00*/  FADD R119, R119, R106 ;  /* 0x0000006a77777221 */ /* 0x000fc80000000000 */
[----:B------:R-:W-:-:S04]  /*3f10*/  FADD R108, R108, R119 ;  /* 0x000000776c6c7221 */ /* 0x000fc80000000000 */
[----:B------:R-:W-:Y:S01]  /*3f20*/  FADD R121, R121, R108 ;  /* 0x0000006c79797221 */ /* 0x000fe20000000000 */
[----:B------:R-:W-:-:S03]  /*3f30*/  FSEL R108, R102, -INF , P1 ;  /* 0xff800000666c7808 */ /* 0x000fc60000800000 */
[----:B------:R-:W-:-:S05]  /*3f40*/  FADD R121, R110, R121 ;  /* 0x000000796e797221 */ /* 0x000fca0000000000 */
[----:B------:R-:W-:Y:S01]  /*3f50*/  FSEL R102, R121, 1, P1 ;  /* 0x3f80000079667808 */ /* 0x000fe20000800000 */
[----:B------:R0:W-:Y:S06]  /*3f60*/  MEMBAR.ALL.CTA ;  /* 0x0000000000007992 */ /* 0x0001ec0000008000 */
[----:B0-----:R-:W0:Y:S02]  /*3f70*/  FENCE.VIEW.ASYNC.S ;  /* 0x00000000000073c6 */ /* 0x001e240000000000 */
[----:B0-----:R-:W-:Y:S06]  /*3f80*/  BAR.SYNC.DEFER_BLOCKING 0x0 ;  /* 0x0000000000007b1d */ /* 0x001fec0000010000 */
[----:B------:R-:W-:Y:S05]  /*3f90*/  @!P2 BRA `(.L_x_11) ;  /* 0x00000000008ca947 */ /* 0x000fea0003800000 */
[----:B------:R-:W-:Y:S01]  /*3fa0*/  UIADD3 UR4, UPT, UPT, UR8, 0x8000, URZ ;  /* 0x0000800008047890 */ /* 0x000fe2000fffe0ff */
[----:B------:R-:W-:Y:S01]  /*3fb0*/  BSSY.RECONVERGENT B0, `(.L_x_12) ;  /* 0x0000020000007945 */ /* 0x000fe20003800200 */
[----:B------:R-:W-:Y:S01]  /*3fc0*/  UMOV UR16, 0xfffffffe ;  /* 0xfffffffe00107882 */ /* 0x000fe20000000000 */
[----:B------:R-:W-:Y:S01]  /*3fd0*/  UMOV UR17, 0x7fffbfdf ;  /* 0x7fffbfdf00117882 */ /* 0x000fe20000000000 */
[----:B------:R-:W-:Y:S01]  /*3fe0*/  USHF.R.U32.HI UR4, URZ, 0x4, UR4 ;  /* 0x00000004ff047899 */ /* 0x000fe20008011604 */
[----:B------:R-:W-:Y:S01]  /*3ff0*/  UMOV UR5, URZ ;  /* 0x000000ff00057c82 */ /* 0x000fe20008000000 */
[----:B------:R-:W-:Y:S02]  /*4000*/  ELECT P1, URZ, PT ;  /* 0x0000000000ff782f */ /* 0x000fe40003820000 */
[----:B------:R-:W-:Y:S02]  /*4010*/  USGXT.U32 UR4, UR4, 0xe ;  /* 0x0000000e0404789a */ /* 0x000fe40008000000 */
[----:B------:R-:W-:-:S02]  /*4020*/  UIADD3 UR6, UPT, UPT, UR9, 0xc8, URZ ;  /* 0x000000c809067890 */ /* 0x000fc4000fffe0ff */
[----:B------:R-:W-:Y:S02]  /*4030*/  UIADD3.64 UR16, UPT, UPT, UR4, -UR16, URZ ;  /* 0x8000001004107297 */ /* 0x000fe4000fffe0ff */
[----:B------:R-:W-:Y:S02]  /*4040*/  UIADD3 UR15, UPT, UPT, UR9, 0x40, URZ ;  /* 0x00000040090f7890 */ /* 0x000fe4000fffe0ff */
[----:B------:R-:W-:Y:S02]  /*4050*/  UIADD3 UR18, UPT, UPT, UR9, 0xd0, URZ ;  /* 0x000000d009127890 */ /* 0x000fe4000fffe0ff */
[----:B------:R-:W-:Y:S02]  /*4060*/  UIADD3 UR23, UPT, UPT, UR9, 0x40, URZ ;  /* 0x0000004009177890 */ /* 0x000fe4000fffe0ff */
[----:B------:R-:W-:Y:S01]  /*4070*/  UIADD3 UR22, UPT, UPT, UR9, 0xd8, URZ ;  /* 0x000000d809167890 */ /* 0x000fe2000fffe0ff */
[----:B------:R-:W-:Y:S01]  /*4080*/  UMOV UR24, 0x0 ;  /* 0x0000000000187882 */ /* 0x000fe20000000000 */
[----:B------:R-:W-:Y:S01]  /*4090*/  UMOV UR25, 0x8100010 ;  /* 0x0810001000197882 */ /* 0x000fe20000000000 */
[----:B------:R-:W-:Y:S01]  /*40a0*/  UMOV UR5, 0x80004020 ;  /* 0x8000402000057882 */ /* 0x000fe20000000000 */
[----:B------:R-:W-:Y:S01]  /*40b0*/  UMOV UR28, 0x0 ;  /* 0x00000000001c7882 */ /* 0x000fe20000000000 */
[----:B------:R-:W-:Y:S01]  /*40c0*/  UMOV UR29, 0x8100010 ;  /* 0x08100010001d7882 */ /* 0x000fe20000000000 */
[----:B------:R-:W-:Y:S01]  /*40d0*/  UMOV UR30, 0x0 ;  /* 0x00000000001e7882 */ /* 0x000fe20000000000 */
[----:B------:R-:W-:Y:S01]  /*40e0*/  UMOV UR31, 0x8100010 ;  /* 0x08100010001f7882 */ /* 0x000fe20000000000 */
[----:B------:R0:W-:Y:S01]  /*40f0*/  UTCHMMA tmem[UR13], gdesc[UR4], tmem[UR9], tmem[UR24], idesc[UR25], UPT ;  /* 0x00ff18040d0079ea */ /* 0x0001e2000b800009 */
[----:B------:R-:W-:Y:S01]  /*4100*/  UMOV UR32, 0x0 ;  /* 0x0000000000207882 */ /* 0x000fe20000000000 */
[----:B------:R-:W-:Y:S01]  /*4110*/  UMOV UR33, 0x8100010 ;  /* 0x0810001000217882 */ /* 0x000fe20000000000 */
[----:B------:R0:W-:Y:S01]  /*4120*/  UTCHMMA tmem[UR6], gdesc[UR16], tmem[UR9], tmem[UR28], idesc[UR29], UPT ;  /* 0x00ff1c10060079ea */ /* 0x0001e2000b800009 */
[----:B------:R0:W-:Y:S01]  /*4130*/  UTCHMMA tmem[UR18], gdesc[UR4], tmem[UR15], tmem[UR30], idesc[UR31], UPT ;  /* 0x00ff1e04120079ea */ /* 0x0001e2000b80000f */
[----:B------:R0:W-:Y:S01]  /*4140*/  UTCHMMA tmem[UR22], gdesc[UR16], tmem[UR23], tmem[UR32], idesc[UR33], UPT ;  /* 0x00ff2010160079ea */ /* 0x0001e2000b800017 */
[----:B------:R-:W-:Y:S05]  /*4150*/  @!P1 BRA `(.L_x_13) ;  /* 0x0000000000149947 */ /* 0x000fea0003800000 */
[----:B0-----:R-:W-:Y:S01]  /*4160*/  UMOV UR4, UR27 ;  /* 0x0000001b00047c82 */ /* 0x001fe20008000000 */
[----:B------:R-:W-:Y:S02]  /*4170*/  UMOV UR5, URZ ;  /* 0x000000ff00057c82 */ /* 0x000fe40008000000 */
[----:B------:R-:W-:Y:S02]  /*4180*/  UMOV UR4, UR4 ;  /* 0x0000000400047c82 */ /* 0x000fe40008000000 */
[----:B------:R2:W-:Y:S01]  /*4190*/  UTCBAR [UR4], URZ ;  /* 0x000000ff040073e9 */ /* 0x0005e200080000ff */
[----:B------:R-:W-:Y:S02]  /*41a0*/  NOP ;  /* 0x0000000000007918 */ /* 0x000fe40000000000 */
.L_x_13:
[----:B0-2---:R-:W-:Y:S05]  /*41b0*/  BSYNC.RECONVERGENT B0 ;  /* 0x0000000000007941 */ /* 0x005fea0003800200 */
.L_x_12:
[----:B------:R-:W-:Y:S05]  /*41c0*/  BRA `(.L_x_14) ;  /* 0x0000000000087947 */ /* 0x000fea0003800000 */
.L_x_11:
[----:B------:R-:W-:-:S13]  /*41d0*/  ISETP.GE.AND P1, PT, R104, RZ, PT ;  /* 0x000000ff6800720c */ /* 0x000fda0003f26270 */
[----:B------:R-:W-:Y:S05]  /*41e0*/  @!P1 BRA `(.L_x_15) ;  /* 0x0000002800c09947 */ /* 0x000fea0003800000 */
.L_x_14:
[----:B------:R-:W-:Y:S01]  /*41f0*/  USHF.R.U32.HI UR18, URZ, 0x4, UR8 ;  /* 0x00000004ff127899 */ /* 0x000fe20008011608 */
[----:B------:R-:W-:Y:S01]  /*4200*/  SHF.L.U32 R103, R103, 0x5, RZ ;  /* 0x0000000567677819 */ /* 0x000fe200000006ff */
[----:B------:R-:W-:Y:S01]  /*4210*/  USHF.R.U32.HI UR14, URZ, 0x4, UR14 ;  /* 0x00000004ff0e7899 */ /* 0x000fe2000801160e */
[----:B-1----:R-:W-:Y:S01]  /*4220*/  HFMA2 R37, -RZ, RZ, 0, 0 ;  /* 0x00000000ff257431 */ /* 0x002fe200000001ff */
[----:B------:R-:W-:Y:S01]  /*4230*/  USGXT.U32 UR18, UR18, 0xe ;  /* 0x0000000e1212789a */ /* 0x000fe20008000000 */
[----:B------:R-:W-:Y:S01]  /*4240*/  HFMA2 R106, -RZ, RZ, 0, 0 ;  /* 0x00000000ff6a7431 */ /* 0x000fe200000001ff */
[----:B------:R-:W-:Y:S01]  /*4250*/  UIADD3 UR4, UPT, UPT, UR8, 0xa000, URZ ;  /* 0x0000a00008047890 */ /* 0x000fe2000fffe0ff */
[----:B------:R-:W-:Y:S01]  /*4260*/  VIADD R104, R104, 0xe0 ;  /* 0x000000e068687836 */ /* 0x000fe20000000000 */
[----:B------:R-:W-:Y:S01]  /*4270*/  ULOP3.LUT UR28, UR18, 0x2000000, URZ, 0xfc, !UPT ;  /* 0x02000000121c7892 */ /* 0x000fe2000f8efcff */
[----:B------:R-:W-:Y:S01]  /*4280*/  MOV R105, RZ ;  /* 0x000000ff00697202 */ /* 0x000fe20000000f00 */
[----:B------:R-:W-:Y:S01]  /*4290*/  USGXT.U32 UR14, UR14, 0xe ;  /* 0x0000000e0e0e789a */ /* 0x000fe20008000000 */
[----:B------:R-:W-:Y:S01]  /*42a0*/  IMAD.MOV.U32 R118, RZ, RZ, RZ ;  /* 0x000000ffff767224 */ /* 0x000fe200078e00ff */
[----:B------:R-:W-:Y:S01]  /*42b0*/  UIADD3 UR18, UP3, UPT, UR18, 0x2000080, URZ ;  /* 0x0200008012127890 */ /* 0x000fe2000ff7e0ff */
[----:B------:R-:W-:Y:S01]  /*42c0*/  MOV R107, R103 ;  /* 0x00000067006b7202 */ /* 0x000fe20000000f00 */
[----:B------:R-:W-:Y:S01]  /*42d0*/  UMOV UR6, URZ ;  /* 0x000000ff00067c82 */ /* 0x000fe20008000000 */
[----:B------:R-:W-:-:S02]  /*42e0*/  USHF.R.U32.HI UR4, URZ, 0x4, UR4 ;  /* 0x00000004ff047899 */ /* 0x000fc40008011604 */
[----:B------:R-:W-:Y:S02]  /*42f0*/  UISETP.NE.U32.AND UP1, UPT, UR19, URZ, UPT ;  /* 0x000000ff1300728c */ /* 0x000fe4000bf25070 */
[----:B------:R-:W-:Y:S02]  /*4300*/  USHF.L.U32 UR21, UR21, 0x5, URZ ;  /* 0x0000000515157899 */ /* 0x000fe400080006ff */
[----:B------:R-:W-:Y:S02]  /*4310*/  UIADD3 UR16, UP2, UPT, UR14, 0x2, URZ ;  /* 0x000000020e107890 */ /* 0x000fe4000ff5e0ff */
[----:B------:R-:W-:Y:S02]  /*4320*/  UIADD3.X UR19, UPT, UPT, UR6, 0x40004040, URZ, UP3, !UPT ;  /* 0x4000404006137890 */ /* 0x000fe40009ffe4ff */
[----:B------:R-:W-:Y:S01]  /*4330*/  UIADD3 UR36, UP6, UPT, UR18, 0x80, URZ ;  /* 0x0000008012247890 */ /* 0x000fe2000ffde0ff */
[----:B------:R-:W-:Y:S01]  /*4340*/  IMAD.U32 R109, RZ, RZ, UR21 ;  /* 0x00000015ff6d7e24 */ /* 0x000fe2000f8e00ff */
[----:B------:R-:W-:Y:S01]  /*4350*/  UMOV UR5, URZ ;  /* 0x000000ff00057c82 */ /* 0x000fe20008000000 */
[----:B------:R-:W-:-:S02]  /*4360*/  USGXT.U32 UR4, UR4, 0xe ;  /* 0x0000000e0404789a */ /* 0x000fc40008000000 */
[----:B------:R-:W-:Y:S02]  /*4370*/  UIADD3.X UR17, UPT, UPT, UR5, 0x40004040, URZ, UP2, !UPT ;  /* 0x4000404005117890 */ /* 0x000fe400097fe4ff */
[----:B------:R-:W-:Y:S02]  /*4380*/  UIADD3.X UR37, UPT, UPT, UR19, URZ, URZ, UP6, !UPT ;  /* 0x000000ff13257290 */ /* 0x000fe4000b7fe4ff */
[----:B------:R-:W-:Y:S02]  /*4390*/  UIADD3 UR38, UP5, UPT, UR18, 0x100, URZ ;  /* 0x0000010012267890 */ /* 0x000fe4000ffbe0ff */
[----:B------:R-:W-:Y:S02]  /*43a0*/  UIADD3 UR40, UP4, UPT, UR18, 0x380, URZ ;  /* 0x0000038012287890 */ /* 0x000fe4000ff9e0ff */
[----:B------:R-:W-:Y:S02]  /*43b0*/  UIADD3 UR42, UP3, UPT, UR18, 0x400, URZ ;  /* 0x00000400122a7890 */ /* 0x000fe4000ff7e0ff */
[----:B------:R-:W-:-:S02]  /*43c0*/  UIADD3 UR44, UP2, UPT, UR18, 0x480, URZ ;  /* 0x00000480122c7890 */ /* 0x000fc4000ff5e0ff */
[----:B------:R-:W-:Y:S01]  /*43d0*/  UIADD3 UR46, UP6, UPT, UR18, 0x500, URZ ;  /* 0x00000500122e7890 */ /* 0x000fe2000ffde0ff */
[----:B------:R-:W-:Y:S01]  /*43e0*/  UMOV UR22, 0xfffffffe ;  /* 0xfffffffe00167882 */ /* 0x000fe20000000000 */
[----:B------:R-:W-:Y:S01]  /*43f0*/  UMOV UR23, 0x7fffbfdf ;  /* 0x7fffbfdf00177882 */ /* 0x000fe20000000000 */
[----:B------:R-:W-:Y:S01]  /*4400*/  UMOV UR26, 0x1 ;  /* 0x00000001001a7882 */ /* 0x000fe20000000000 */
[----:B------:R-:W0:Y:S01]  /*4410*/  LDCU UR52, c[0x0][0x3a8] ;  /* 0x00007500ff3477ac */ /* 0x000e220008000800 */
[----:B------:R-:W-:Y:S02]  /*4420*/  UIADD3.64 UR22, UPT, UPT, UR4, -UR22, URZ ;  /* 0x8000001604167297 */ /* 0x000fe4000fffe0ff */
[----:B------:R-:W-:Y:S02]  /*4430*/  UIADD3.X UR39, UPT, UPT, UR19, URZ, URZ, UP5, !UPT ;  /* 0x000000ff13277290 */ /* 0x000fe4000affe4ff */
[----:B------:R-:W-:Y:S02]  /*4440*/  UIADD3.X UR41, UPT, UPT, UR19, URZ, URZ, UP4, !UPT ;  /* 0x000000ff13297290 */ /* 0x000fe4000a7fe4ff */
[----:B------:R-:W-:-:S02]  /*4450*/  UIADD3.X UR43, UPT, UPT, UR19, URZ, URZ, UP3, !UPT ;  /* 0x000000ff132b7290 */ /* 0x000fc40009ffe4ff */
[----:B------:R-:W-:Y:S02]  /*4460*/  UIADD3.X UR45, UPT, UPT, UR19, URZ, URZ, UP2, !UPT ;  /* 0x000000ff132d7290 */ /* 0x000fe400097fe4ff */
[----:B------:R-:W-:Y:S02]  /*4470*/  UIADD3.X UR47, UPT, UPT, UR19, URZ, URZ, UP6, !UPT ;  /* 0x000000ff132f7290 */ /* 0x000fe4000b7fe4ff */
[----:B------:R-:W-:Y:S02]  /*4480*/  UIADD3.64 UR48, UPT, UPT, UR16, 0x2, URZ ;  /* 0x0000000210307897 */ /* 0x000fe4000fffe0ff */
[----:B------:R-:W-:Y:S01]  /*4490*/  UIADD3.64 UR50, UPT, UPT, UR16, 0x4, URZ ;  /* 0x0000000410327897 */ /* 0x000fe2000fffe0ff */
[----:B------:R-:W-:Y:S01]  /*44a0*/  UMOV UR15, 0x40004040 ;  /* 0x40004040000f7882 */ /* 0x000fe20000000000 */
[----:B------:R-:W-:Y:S01]  /*44b0*/  UMOV UR24, UR4 ;  /* 0x0000000400187c82 */ /* 0x000fe20008000000 */
[----:B0-----:R-:W-:-:S09]  /*44c0*/  UMOV UR25, 0x80004020 ;  /* 0x8000402000197882 */ /* 0x001fd20000000000 */
.L_x_20:
[----:B------:R-:W-:-:S04]  /*44d0*/  IMAD.WIDE R4, R107, 0x2, R100 ;  /* 0x000000026b047825 */ /* 0x000fc800078e0264 */
[C---:B------:R-:W-:Y:S01]  /*44e0*/  IMAD.WIDE R8, R107.reuse, 0x2, R96 ;  /* 0x000000026b087825 */ /* 0x040fe200078e0260 */
[----:B------:R0:W2:Y:S03]  /*44f0*/  LDG.E.U16 R19, desc[UR34][R4.64] ;  /* 0x0000002204137981 */ /* 0x0000a6000c1e1500 */
[C---:B------:R-:W-:Y:S02]  /*4500*/  IMAD.WIDE R12, R107.reuse, 0x2, R92 ;  /* 0x000000026b0c7825 */ /* 0x040fe400078e025c */
[----:B------:R-:W3:Y:S02]  /*4510*/  LDG.E.U16 R9, desc[UR34][R8.64] ;  /* 0x0000002208097981 */ /* 0x000ee4000c1e1500 */
[C---:B------:R-:W-:Y:S02]  /*4520*/  IMAD.WIDE R16, R107.reuse, 0x2, R88 ;  /* 0x000000026b107825 */ /* 0x040fe400078e0258 */
[----:B------:R-:W4:Y:S02]  /*4530*/  LDG.E.U16 R13, desc[UR34][R12.64] ;  /* 0x000000220c0d7981 */ /* 0x000f24000c1e1500 */
[----:B------:R-:W-:-:S02]  /*4540*/  IMAD.WIDE R6, R107, 0x2, R98 ;  /* 0x000000026b067825 */ /* 0x000fc400078e0262 */
[----:B------:R-:W5:Y:S02]  /*4550*/  LDG.E.U16 R17, desc[UR34][R16.64] ;  /* 0x0000002210117981 */ /* 0x000f64000c1e1500 */
[C---:B------:R-:W-:Y:S02]  /*4560*/  IMAD.WIDE R10, R107.reuse, 0x2, R94 ;  /* 0x000000026b0a7825 */ /* 0x040fe400078e025e */
[----:B------:R-:W5:Y:S02]  /*4570*/  LDG.E.U16 R6, desc[UR34][R6.64] ;  /* 0x0000002206067981 */ /* 0x000f64000c1e1500 */
[C---:B------:R-:W-:Y:S02]  /*4580*/  IMAD.WIDE R14, R107.reuse, 0x2, R90 ;  /* 0x000000026b0e7825 */ /* 0x040fe400078e025a */
[----:B------:R-:W5:Y:S02]  /*4590*/  LDG.E.U16 R10, desc[UR34][R10.64] ;  /* 0x000000220a0a7981 */ /* 0x000f64000c1e1500 */
[----:B0-----:R-:W-:-:S02]  /*45a0*/  IMAD.WIDE R4, R107, 0x2, R86 ;  /* 0x000000026b047825 */ /* 0x001fc400078e0256 */
[----:B------:R-:W5:Y:S04]  /*45b0*/  LDG.E.U16 R14, desc[UR34][R14.64] ;  /* 0x000000220e0e7981 */ /* 0x000f68000c1e1500 */
[----:B------:R0:W5:Y:S01]  /*45c0*/  LDG.E.U16 R4, desc[UR34][R4.64] ;  /* 0x0000002204047981 */ /* 0x000162000c1e1500 */
[C---:B------:R-:W-:Y:S02]  /*45d0*/  IADD3 R53, P1, PT, R105.reuse, 0x21, RZ ;  /* 0x0000002169357810 */ /* 0x040fe40007f3e0ff */
[C---:B------:R-:W-:Y:S02]  /*45e0*/  IADD3 R51, P2, PT, R105.reuse, 0x23, RZ ;  /* 0x0000002369337810 */ /* 0x040fe40007f5e0ff */
[C---:B------:R-:W-:Y:S02]  /*45f0*/  IADD3 R55, P3, PT, R105.reuse, 0x22, RZ ;  /* 0x0000002269377810 */ /* 0x040fe40007f7e0ff */
[----:B------:R-:W-:Y:S01]  /*4600*/  IADD3.X R36, PT, PT, RZ, R118, RZ, P1, !PT ;  /* 0x00000076ff247210 */ /* 0x000fe20000ffe4ff */
[----:B------:R-:W-:Y:S01]  /*4610*/  IMAD.X R56, RZ, RZ, R118, P2 ;  /* 0x000000ffff387224 */ /* 0x000fe200010e0676 */
[----:B------:R-:W-:-:S02]  /*4620*/  IADD3 R57, P1, PT, R105, 0x24, RZ ;  /* 0x0000002469397810 */ /* 0x000fc40007f3e0ff */
[-C--:B------:R-:W-:Y:S02]  /*4630*/  IADD3.X R54, PT, PT, RZ, R118.reuse, RZ, P3, !PT ;  /* 0x00000076ff367210 */ /* 0x080fe40001ffe4ff */
[C---:B------:R-:W-:Y:S02]  /*4640*/  IADD3 R59, P3, PT, R105.reuse, 0x25, RZ ;  /* 0x00000025693b7810 */ /* 0x040fe40007f7e0ff */
[C---:B------:R-:W-:Y:S02]  /*4650*/  IADD3 R61, P2, PT, R105.reuse, 0x26, RZ ;  /* 0x00000026693d7810 */ /* 0x040fe40007f5e0ff */
[-C--:B------:R-:W-:Y:S01]  /*4660*/  IADD3.X R58, PT, PT, RZ, R118.reuse, RZ, P1, !PT ;  /* 0x00000076ff3a7210 */ /* 0x080fe20000ffe4ff */
[----:B------:R-:W-:Y:S01]  /*4670*/  UMOV UR4, 0x1 ;  /* 0x0000000100047882 */ /* 0x000fe20000000000 */
[----:B------:R-:W-:Y:S01]  /*4680*/  IADD3 R63, P1, PT, R105, 0x27, RZ ;  /* 0x00000027693f7810 */ /* 0x000fe20007f3e0ff */
[----:B------:R-:W-:Y:S01]  /*4690*/  IMAD.X R62, RZ, RZ, R118, P2 ;  /* 0x000000ffff3e7224 */ /* 0x000fe200010e0676 */
[----:B------:R-:W-:-:S02]  /*46a0*/  IADD3.X R60, PT, PT, RZ, R118, RZ, P3, !PT ;  /* 0x00000076ff3c7210 */ /* 0x000fc40001ffe4ff */
[C---:B------:R-:W-:Y:S02]  /*46b0*/  IADD3 R65, P3, PT, R105.reuse, 0x28, RZ ;  /* 0x0000002869417810 */ /* 0x040fe40007f7e0ff */
[----:B------:R-:W-:Y:S01]  /*46c0*/  IADD3 R67, P2, PT, R105, 0x29, RZ ;  /* 0x0000002969437810 */ /* 0x000fe20007f5e0ff */
[----:B------:R-:W-:-:S04]  /*46d0*/  @!UP0 UIADD3 UR4, UPT, UPT, -UR4, 0x100000, URZ ;  /* 0x0010000004048890 */ /* 0x000fc8000fffe1ff */
[----:B------:R-:W-:Y:S02]  /*46e0*/  @!UP0 USHF.L.U32 UR5, UR4, 0xb, URZ ;  /* 0x0000000b04058899 */ /* 0x000fe400080006ff */
[----:B------:R-:W-:Y:S01]  /*46f0*/  @!UP0 USHF.L.U32 UR4, UR4, 0x1, URZ ;  /* 0x0000000104048899 */ /* 0x000fe200080006ff */
[-C--:B------:R-:W-:Y:S02]  /*4700*/  IADD3.X R64, PT, PT, RZ, R118.reuse, RZ, P1, !PT ;  /* 0x00000076ff407210 */ /* 0x080fe40000ffe4ff */
[C---:B------:R-:W-:Y:S02]  /*4710*/  IADD3 R111, P1, PT, R105.reuse, 0x2a, RZ ;  /* 0x0000002a696f7810 */ /* 0x040fe40007f3e0ff */
[-C--:B------:R-:W-:Y:S01]  /*4720*/  IADD3.X R66, PT, PT, RZ, R118.reuse, RZ, P3, !PT ;  /* 0x00000076ff427210 */ /* 0x080fe20001ffe4ff */
[----:B------:R-:W-:Y:S01]  /*4730*/  IMAD.X R110, RZ, RZ, R118, P2 ;  /* 0x000000ffff6e7224 */ /* 0x000fe200010e0676 */
[C---:B------:R-:W-:Y:S02]  /*4740*/  IADD3 R113, P3, PT, R105.reuse, 0x2b, RZ ;  /* 0x0000002b69717810 */ /* 0x040fe40007f7e0ff */
[----:B------:R-:W-:Y:S01]  /*4750*/  IADD3 R115, P2, PT, R105, 0x2c, RZ ;  /* 0x0000002c69737810 */ /* 0x000fe20007f5e0ff */
[----:B------:R-:W-:Y:S01]  /*4760*/  VOTEU.ALL UP2, P0 ;  /* 0x0000000000ff7886 */ /* 0x000fe20000040000 */
[----:B------:R-:W-:-:S02]  /*4770*/  IADD3.X R112, PT, PT, RZ, R118, RZ, P1, !PT ;  /* 0x00000076ff707210 */ /* 0x000fc40000ffe4ff */
[C---:B------:R-:W-:Y:S02]  /*4780*/  IADD3 R117, P1, PT, R105.reuse, 0x2d, RZ ;  /* 0x0000002d69757810 */ /* 0x040fe40007f3e0ff */
[-C--:B------:R-:W-:Y:S02]  /*4790*/  IADD3.X R114, PT, PT, RZ, R118.reuse, RZ, P3, !PT ;  /* 0x00000076ff727210 */ /* 0x080fe40001ffe4ff */
[C---:B------:R-:W-:Y:S01]  /*47a0*/  IADD3 R119, P3, PT, R105.reuse, 0x2e, RZ ;  /* 0x0000002e69777810 */ /* 0x040fe20007f7e0ff */
[----:B------:R-:W-:Y:S01]  /*47b0*/  IMAD.X R116, RZ, RZ, R118, P2 ;  /* 0x000000ffff747224 */ /* 0x000fe200010e0676 */
[C---:B------:R-:W-:Y:S02]  /*47c0*/  IADD3 R121, P2, PT, R105.reuse, 0x2f, RZ ;  /* 0x0000002f69797810 */ /* 0x040fe40007f5e0ff */
[----:B------:R-:W-:Y:S02]  /*47d0*/  IADD3.X R120, PT, PT, RZ, R118, RZ, P1, !PT ;  /* 0x00000076ff787210 */ /* 0x000fe40000ffe4ff */
[----:B0-----:R-:W-:-:S02]  /*47e0*/  IADD3 R5, P1, PT, R105, 0x30, RZ ;  /* 0x0000003069057810 */ /* 0x001fc40007f3e0ff */
[-C--:B------:R-:W-:Y:S02]  /*47f0*/  IADD3.X R122, PT, PT, RZ, R118.reuse, RZ, P3, !PT ;  /* 0x00000076ff7a7210 */ /* 0x080fe40001ffe4ff */
[C---:B------:R-:W-:Y:S01]  /*4800*/  IADD3 R7, P3, PT, R105.reuse, 0x31, RZ ;  /* 0x0000003169077810 */ /* 0x040fe20007f7e0ff */
[----:B------:R-:W-:Y:S01]  /*4810*/  IMAD.X R124, RZ, RZ, R118, P2 ;  /* 0x000000ffff7c7224 */ /* 0x000fe200010e0676 */
[----:B------:R-:W-:Y:S02]  /*4820*/  IADD3.X R8, PT, PT, RZ, R118, RZ, P1, !PT ;  /* 0x00000076ff087210 */ /* 0x000fe40000ffe4ff */
[C---:B------:R-:W-:Y:S02]  /*4830*/  IADD3 R11, P1, PT, R105.reuse, 0x33, RZ ;  /* 0x00000033690b7810 */ /* 0x040fe40007f3e0ff */
[----:B------:R-:W-:-:S05]  /*4840*/  IADD3 R21, P4, PT, R105, 0x35, RZ ;  /* 0x0000003569157810 */ /* 0x000fca0007f9e0ff */
[----:B------:R-:W-:Y:S01]  /*4850*/  IMAD.X R18, RZ, RZ, R118, P4 ;  /* 0x000000ffff127224 */ /* 0x000fe200020e0676 */
[----:B------:R-:W-:Y:S02]  /*4860*/  IADD3 R49, P4, PT, R105, 0x39, RZ ;  /* 0x0000003969317810 */ /* 0x000fe40007f9e0ff */
[----:B------:R-:W-:Y:S02]  /*4870*/  ISETP.GT.U32.AND P5, PT, R21, R2, PT ;  /* 0x000000021500720c */ /* 0x000fe40003fa4070 */
[----:B------:R-:W-:Y:S02]  /*4880*/  IADD3.X R48, PT, PT, RZ, R118, RZ, P4, !PT ;  /* 0x00000076ff307210 */ /* 0x000fe400027fe4ff */
[C---:B------:R-:W-:Y:S01]  /*4890*/  IADD3 R21, P4, PT, R105.reuse, 0x3d, RZ ;  /* 0x0000003d69157810 */ /* 0x040fe20007f9e0ff */
[----:B--2---:R-:W-:Y:S04]  /*48a0*/  STS.U16 [R68+UR8+0x9000], R19 ;  /* 0x0090001344007988 */ /* 0x004fe80008000408 */
[----:B---3--:R0:W-:Y:S04]  /*48b0*/  STS.U16 [R68+UR8+0x9400], R9 ;  /* 0x0094000944007988 */ /* 0x0081e80008000408 */
[----:B----4-:R-:W-:Y:S04]  /*48c0*/  STS.U16 [R68+UR8+0x9800], R13 ;  /* 0x0098000d44007988 */ /* 0x010fe80008000408 */
[----:B-----5:R-:W-:Y:S04]  /*48d0*/  STS.U16 [R68+UR8+0x9c00], R17 ;  /* 0x009c001144007988 */ /* 0x020fe80008000408 */
[----:B------:R-:W-:Y:S04]  /*48e0*/  STS.U16 [R3+UR8+0x9200], R6 ;  /* 0x0092000603007988 */ /* 0x000fe80008000408 */
[----:B------:R1:W-:Y:S04]  /*48f0*/  STS.U16 [R3+UR8+0x9600], R10 ;  /* 0x0096000a03007988 */ /* 0x0003e80008000408 */
[----:B------:R2:W-:Y:S04]  /*4900*/  STS.U16 [R3+UR8+0x9a00], R14 ;  /* 0x009a000e03007988 */ /* 0x0005e80008000408 */
[----:B------:R3:W-:Y:S01]  /*4910*/  STS.U16 [R3+UR8+0x9e00], R4 ;  /* 0x009e000403007988 */ /* 0x0007e20008000408 */
[----:B------:R4:W-:Y:S06]  /*4920*/  MEMBAR.ALL.CTA ;  /* 0x0000000000007992 */ /* 0x0009ec0000008000 */
[----:B----4-:R-:W-:Y:S04]  /*4930*/  FENCE.VIEW.ASYNC.S ;  /* 0x00000000000073c6 */ /* 0x010fe80000000000 */
[----:B------:R-:W4:Y:S02]  /*4940*/  FENCE.VIEW.ASYNC.S ;  /* 0x00000000000073c6 */ /* 0x000f240000000000 */
[----:B----4-:R3:W4:Y:S02]  /*4950*/  @!UP2 SYNCS.EXCH.64 URZ, [UR8+0xb010], UR4 ;  /* 0x00b0100408ffa5b2 */ /* 0x0107240008000100 */
[----:B----4-:R-:W-:Y:S01]  /*4960*/  BAR.SYNC.DEFER_BLOCKING 0x0 ;  /* 0x0000000000007b1d */ /* 0x010fe20000010000 */
[----:B0-----:R-:W-:-:S02]  /*4970*/  IADD3 R9, P2, PT, R105, 0x32, RZ ;  /* 0x0000003269097810 */ /* 0x001fc40007f5e0ff */
[-C--:B-1----:R-:W-:Y:S02]  /*4980*/  IADD3.X R10, PT, PT, RZ, R118.reuse, RZ, P3, !PT ;  /* 0x00000076ff0a7210 */ /* 0x082fe40001ffe4ff */
[C---:B------:R-:W-:Y:S01]  /*4990*/  IADD3 R13, P3, PT, R105.reuse, 0x34, RZ ;  /* 0x00000034690d7810 */ /* 0x040fe20007f7e0ff */
[----:B------:R-:W-:Y:S01]  /*49a0*/  IMAD.X R12, RZ, RZ, R118, P2 ;  /* 0x000000ffff0c7224 */ /* 0x000fe200010e0676 */
[-C--:B--2---:R-:W-:Y:S02]  /*49b0*/  IADD3.X R14, PT, PT, RZ, R118.reuse, RZ, P1, !PT ;  /* 0x00000076ff0e7210 */ /* 0x084fe40000ffe4ff */
[C---:B------:R-:W-:Y:S02]  /*49c0*/  IADD3 R17, P1, PT, R105.reuse, 0x37, RZ ;  /* 0x0000003769117810 */ /* 0x040fe40007f3e0ff */
[----:B------:R-:W-:Y:S02]  /*49d0*/  IADD3.X R16, PT, PT, RZ, R118, RZ, P3, !PT ;  /* 0x00000076ff107210 */ /* 0x000fe40001ffe4ff */
[----:B------:R-:W-:-:S02]  /*49e0*/  IADD3 R15, P2, PT, R105, 0x36, RZ ;  /* 0x00000036690f7810 */ /* 0x000fc40007f5e0ff */
[C---:B------:R-:W-:Y:S02]  /*49f0*/  IADD3 R47, P3, PT, R105.reuse, 0x38, RZ ;  /* 0x00000038692f7810 */ /* 0x040fe40007f7e0ff */
[-C--:B------:R-:W-:Y:S02]  /*4a00*/  IADD3.X R22, PT, PT, RZ, R118.reuse, RZ, P1, !PT ;  /* 0x00000076ff167210 */ /* 0x080fe40000ffe4ff */
[-C--:B------:R-:W-:Y:S01]  /*4a10*/  IADD3.X R20, PT, PT, RZ, R118.reuse, RZ, P2, !PT ;  /* 0x00000076ff147210 */ /* 0x080fe200017fe4ff */
[--C-:B------:R-:W-:Y:S01]  /*4a20*/  IMAD.X R50, RZ, RZ, R118.reuse, P3 ;  /* 0x000000ffff327224 */ /* 0x100fe200018e0676 */
[C---:B------:R-:W-:Y:S02]  /*4a30*/  IADD3 R125, P1, PT, R105.reuse, 0x3b, RZ ;  /* 0x0000003b697d7810 */ /* 0x040fe40007f3e0ff */
[C---:B------:R-:W-:Y:S02]  /*4a40*/  IADD3 R123, P2, PT, R105.reuse, 0x3a, RZ ;  /* 0x0000003a697b7810 */ /* 0x040fe40007f5e0ff */
[----:B------:R-:W-:Y:S01]  /*4a50*/  IADD3 R19, P3, PT, R105, 0x3c, RZ ;  /* 0x0000003c69137810 */ /* 0x000fe20007f7e0ff */
[----:B------:R-:W-:Y:S01]  /*4a60*/  IMAD.X R126, RZ, RZ, R118, P1 ;  /* 0x000000ffff7e7224 */ /* 0x000fe200008e0676 */
[----:B------:R-:W-:-:S02]  /*4a70*/  IADD3.X R52, PT, PT, RZ, R118, RZ, P2, !PT ;  /* 0x00000076ff347210 */ /* 0x000fc400017fe4ff */
[C---:B------:R-:W-:Y:S02]  /*4a80*/  IADD3 R23, P2, PT, R105.reuse, 0x3e, RZ ;  /* 0x0000003e69177810 */ /* 0x040fe40007f5e0ff */
[----:B------:R-:W-:Y:S02]  /*4a90*/  IADD3 R25, P1, PT, R105, 0x3f, RZ ;  /* 0x0000003f69197810 */ /* 0x000fe40007f3e0ff */
[-C--:B------:R-:W-:Y:S02]  /*4aa0*/  IADD3.X R46, PT, PT, RZ, R118.reuse, RZ, P3, !PT ;  /* 0x00000076ff2e7210 */ /* 0x080fe40001ffe4ff */
[----:B------:R-:W-:Y:S01]  /*4ab0*/  IADD3.X R6, PT, PT, RZ, R118, RZ, P4, !PT ;  /* 0x00000076ff067210 */ /* 0x000fe200027fe4ff */
[----:B---3--:R-:W-:Y:S08]  /*4ac0*/  BRA.U UP1, `(.L_x_16) ;  /* 0x0000000101887547 */ /* 0x008ff0000b800000 */
[----:B------:R-:W-:Y:S02]  /*4ad0*/  UIADD3 UR6, UPT, UPT, UR9, 0xa0, URZ ;  /* 0x000000a009067890 */ /* 0x000fe4000fffe0ff */
[----:B------:R-:W-:Y:S02]  /*4ae0*/  UIADD3 UR53, UPT, UPT, UR9, 0xa0, URZ ;  /* 0x000000a009357890 */ /* 0x000fe4000fffe0ff */
[----:B------:R-:W-:Y:S01]  /*4af0*/  UIADD3 UR66, UPT, UPT, UR9, 0xa0, URZ ;  /* 0x000000a009427890 */ /* 0x000fe2000fffe0ff */
[----:B------:R-:W-:Y:S01]  /*4b00*/  UMOV UR30, 0x0 ;  /* 0x00000000001e7882 */ /* 0x000fe20000000000 */
[----:B------:R-:W-:Y:S01]  /*4b10*/  UMOV UR31, 0x8088010 ;  /* 0x08088010001f7882 */ /* 0x000fe20000000000 */
[----:B------:R-:W-:Y:S01]  /*4b20*/  UMOV UR29, 0x40004040 ;  /* 0x40004040001d7882 */ /* 0x000fe20000000000 */
[----:B------:R-:W-:Y:S01]  /*4b30*/  UIADD3 UR67, UPT, UPT, UR9, 0xa0, URZ ;  /* 0x000000a009437890 */ /* 0x000fe2000fffe0ff */
[----:B------:R0:W-:Y:S01]  /*4b40*/  UTCHMMA gdesc[UR28], gdesc[UR14], tmem[UR11], tmem[UR30], idesc[UR31], !UPT ;  /* 0x00ff1e0e1c0075ea */ /* 0x0001e2000f80000b */
[----:B------:R-:W-:Y:S01]  /*4b50*/  UIADD3 UR4, UPT, UPT, UR8, 0xb010, URZ ;  /* 0x0000b01008047890 */ /* 0x000fe2000fffe0ff */
[----:B------:R-:W-:Y:S01]  /*4b60*/  UMOV UR32, 0x0 ;  /* 0x0000000000207882 */ /* 0x000fe20000000000 */
[----:B------:R-:W-:Y:S01]  /*4b70*/  UMOV UR33, 0x8088010 ;  /* 0x0808801000217882 */ /* 0x000fe20000000000 */
[----:B------:R-:W-:Y:S01]  /*4b80*/  UMOV UR64, 0x0 ;  /* 0x0000000000407882 */ /* 0x000fe20000000000 */
[----:B------:R-:W-:Y:S01]  /*4b90*/  UMOV UR65, 0x8088010 ;  /* 0x0808801000417882 */ /* 0x000fe20000000000 */
        /* <DEDUP_REMOVED lines=11> */
[----:B------:R-:W-:Y:S01]  /*4c50*/  UMOV UR5, URZ ;  /* 0x000000ff00057c82 */ /* 0x000fe20008000000 */
[----:B------:R0:W-:Y:S01]  /*4c60*/  UTCHMMA gdesc[UR40], gdesc[UR14], tmem[UR6], tmem[UR60], idesc[UR61], !UPT ;  /* 0x00ff3c0e280075ea */ /* 0x0001e2000f800006 */
[----:B------:R-:W-:Y:S01]  /*4c70*/  UMOV UR54, 0x0 ;  /* 0x0000000000367882 */ /* 0x000fe20000000000 */
[----:B------:R-:W-:Y:S01]  /*4c80*/  UMOV UR55, 0x8088010 ;  /* 0x0808801000377882 */ /* 0x000fe20000000000 */
[----:B------:R0:W-:Y:S01]  /*4c90*/  UTCHMMA gdesc[UR42], gdesc[UR16], tmem[UR53], tmem[UR58], idesc[UR59], UPT ;  /* 0x00ff3a102a0075ea */ /* 0x0001e2000b800035 */
[----:B------:R-:W-:Y:S01]  /*4ca0*/  UMOV UR4, UR4 ;  /* 0x0000000400047c82 */ /* 0x000fe20008000000 */
[----:B------:R0:W-:Y:S01]  /*4cb0*/  UTCHMMA gdesc[UR44], gdesc[UR48], tmem[UR66], tmem[UR56], idesc[UR57], UPT ;  /* 0x00ff38302c0075ea */ /* 0x0001e2000b800042 */
[----:B------:R0:W-:Y:S01]  /*4cc0*/  UTCHMMA gdesc[UR46], gdesc[UR50], tmem[UR67], tmem[UR54], idesc[UR55], UPT ;  /* 0x00ff36322e0075ea */ /* 0x0001e2000b800043 */
[----:B------:R0:W-:Y:S01]  /*4cd0*/  UTCBAR [UR4], URZ ;  /* 0x000000ff040073e9 */ /* 0x0001e200080000ff */
[----:B------:R-:W-:Y:S01]  /*4ce0*/  NOP ;  /* 0x0000000000007918 */ /* 0x000fe20000000000 */
.L_x_16:
[----:B------:R-:W1:Y:S01]  /*4cf0*/  SYNCS.PHASECHK.TRANS64.TRYWAIT P4, [UR8+0xb010], RZ ;  /* 0x00b010ffff0075a7 */ /* 0x000e620008081108 */
[----:B------:R-:W-:Y:S01]  /*4d00*/  IADD3.X R128, PT, PT, RZ, R118, RZ, P1, !PT ;  /* 0x00000076ff807210 */ /* 0x000fe20000ffe4ff */
[----:B------:R-:W-:Y:S01]  /*4d10*/  IMAD.X R127, RZ, RZ, R118, P2 ;  /* 0x000000ffff7f7224 */ /* 0x000fe200010e0676 */
[-C--:B------:R-:W-:Y:S02]  /*4d20*/  ISETP.GT.U32.AND P3, PT, R13, R2.reuse, PT ;  /* 0x000000020d00720c */ /* 0x080fe40003f64070 */
[----:B------:R-:W-:Y:S02]  /*4d30*/  ISETP.GT.U32.AND P1, PT, R17, R2, PT ;  /* 0x000000021100720c */ /* 0x000fe40003f24070 */
[----:B------:R-:W-:Y:S02]  /*4d40*/  IADD3 R105, P2, PT, R105, 0x20, RZ ;  /* 0x0000002069697810 */ /* 0x000fe40007f5e0ff */
[----:B------:R-:W-:Y:S02]  /*4d50*/  ISETP.GT.U32.AND.EX P5, PT, R18, RZ, PT, P5 ;  /* 0x000000ff1200720c */ /* 0x000fe40003fa4150 */
[----:B------:R-:W-:-:S02]  /*4d60*/  ISETP.GT.U32.AND.EX P3, PT, R16, RZ, PT, P3 ;  /* 0x000000ff1000720c */ /* 0x000fc40003f64130 */
[----:B------:R-:W-:Y:S02]  /*4d70*/  ISETP.GT.U32.AND.EX P1, PT, R22, RZ, PT, P1 ;  /* 0x000000ff1600720c */ /* 0x000fe40003f24110 */
[----:B------:R-:W-:Y:S02]  /*4d80*/  IADD3.X R118, PT, PT, RZ, R118, RZ, P2, !PT ;  /* 0x00000076ff767210 */ /* 0x000fe400017fe4ff */
[----:B------:R-:W-:Y:S02]  /*4d90*/  SEL R38, RZ, 0x4, !P5 ;  /* 0x00000004ff267807 */ /* 0x000fe40006800000 */
[----:B------:R-:W-:Y:S02]  /*4da0*/  SEL R39, RZ, 0x7fff8, !P3 ;  /* 0x0007fff8ff277807 */ /* 0x000fe40005800000 */
[----:B------:R-:W-:Y:S02]  /*4db0*/  SEL R40, RZ, 0x1, !P1 ;  /* 0x00000001ff287807 */ /* 0x000fe40004800000 */
[----:B------:R-:W-:-:S02]  /*4dc0*/  ISETP.GT.U32.AND P2, PT, R15, R2, PT ;  /* 0x000000020f00720c */ /* 0x000fc40003f44070 */
[-C--:B------:R-:W-:Y:S02]  /*4dd0*/  ISETP.GT.U32.AND P5, PT, R7, R2.reuse, PT ;  /* 0x000000020700720c */ /* 0x080fe40003fa4070 */
[-C--:B------:R-:W-:Y:S02]  /*4de0*/  ISETP.GT.U32.AND P3, PT, R5, R2.reuse, PT ;  /* 0x000000020500720c */ /* 0x080fe40003f64070 */
[----:B------:R-:W-:Y:S02]  /*4df0*/  ISETP.GT.U32.AND P1, PT, R11, R2, PT ;  /* 0x000000020b00720c */ /* 0x000fe40003f24070 */
[----:B------:R-:W-:Y:S02]  /*4e00*/  ISETP.GT.U32.AND.EX P2, PT, R20, RZ, PT, P2 ;  /* 0x000000ff1400720c */ /* 0x000fe40003f44120 */
[----:B------:R-:W-:Y:S02]  /*4e10*/  ISETP.GT.U32.AND.EX P5, PT, R10, RZ, PT, P5 ;  /* 0x000000ff0a00720c */ /* 0x000fe40003fa4150 */
[----:B------:R-:W-:-:S02]  /*4e20*/  ISETP.GT.U32.AND.EX P3, PT, R8, RZ, PT, P3 ;  /* 0x000000ff0800720c */ /* 0x000fc40003f64130 */
[----:B------:R-:W-:Y:S02]  /*4e30*/  ISETP.GT.U32.AND.EX P1, PT, R14, RZ, PT, P1 ;  /* 0x000000ff0e00720c */ /* 0x000fe40003f24110 */
[----:B------:R-:W-:Y:S02]  /*4e40*/  SEL R41, RZ, 0x1fffe, !P2 ;  /* 0x0001fffeff297807 */ /* 0x000fe40005000000 */
[----:B------:R-:W-:Y:S02]  /*4e50*/  SEL R42, RZ, 0x4, !P5 ;  /* 0x00000004ff2a7807 */ /* 0x000fe40006800000 */
[----:B------:R-:W-:Y:S02]  /*4e60*/  SEL R43, RZ, 0x7fff8, !P3 ;  /* 0x0007fff8ff2b7807 */ /* 0x000fe40005800000 */
[----:B------:R-:W-:Y:S02]  /*4e70*/  SEL R44, RZ, 0x1, !P1 ;  /* 0x00000001ff2c7807 */ /* 0x000fe40004800000 */
[----:B------:R-:W-:-:S02]  /*4e80*/  ISETP.GT.U32.AND P2, PT, R9, R2, PT ;  /* 0x000000020900720c */ /* 0x000fc40003f44070 */
[-C--:B------:R-:W-:Y:S02]  /*4e90*/  ISETP.GT.U32.AND P5, PT, R21, R2.reuse, PT ;  /* 0x000000021500720c */ /* 0x080fe40003fa4070 */
[-C--:B------:R-:W-:Y:S02]  /*4ea0*/  ISETP.GT.U32.AND P3, PT, R19, R2.reuse, PT ;  /* 0x000000021300720c */ /* 0x080fe40003f64070 */
[----:B------:R-:W-:Y:S01]  /*4eb0*/  ISETP.GT.U32.AND P1, PT, R25, R2, PT ;  /* 0x000000021900720c */ /* 0x000fe20003f24070 */
[----:B-1----:R-:W-:-:S12]  /*4ec0*/  @!P4 BRA `(.L_x_17) ;  /* 0x0000004400acc947 */ /* 0x002fd80003800000 */
.L_x_25:
[----:B------:R-:W-:Y:S01]  /*4ed0*/  BAR.SYNC.DEFER_BLOCKING 0x0 ;  /* 0x0000000000007b1d */ /* 0x000fe20000010000 */
[-C--:B------:R-:W-:Y:S01]  /*4ee0*/  ISETP.GT.U32.AND P4, PT, R23, R2.reuse, PT ;  /* 0x000000021700720c */ /* 0x080fe20003f84070 */
[----:B------:R-:W-:Y:S01]  /*4ef0*/  IMAD.U32 R37, R37, -0x80000000, RZ ;  /* 0x8000000025257824 */ /* 0x000fe200078e00ff */
[----:B------:R-:W-:Y:S01]  /*4f00*/  ISETP.GT.U32.AND.EX P2, PT, R12, RZ, PT, P2 ;  /* 0x000000ff0c00720c */ /* 0x000fe20003f44120 */
[----:B------:R-:W-:Y:S01]  /*4f10*/  IMAD.IADD R40, R40, 0x1, R41 ;  /* 0x0000000128287824 */ /* 0x000fe200078e0229 */
[----:B------:R-:W-:Y:S02]  /*4f20*/  ISETP.GT.U32.AND.EX P5, PT, R6, RZ, PT, P5 ;  /* 0x000000ff0600720c */ /* 0x000fe40003fa4150 */
[----:B------:R-:W-:Y:S01]  /*4f30*/  SEL R45, RZ, 0x1fffe, !P2 ;  /* 0x0001fffeff2d7807 */ /* 0x000fe20005000000 */
[----:B------:R-:W1:Y:S01]  /*4f40*/  LDTM.x32 R4, tmem[UR12] ;  /* 0x0000000c000479ee */ /* 0x000e6200082c0000 */
[----:B------:R-:W-:Y:S02]  /*4f50*/  ISETP.GT.U32.AND P2, PT, R49, R2, PT ;  /* 0x000000023100720c */ /* 0x000fe40003f44070 */
[----:B------:R-:W-:-:S02]  /*4f60*/  ISETP.GT.U32.AND.EX P4, PT, R127, RZ, PT, P4 ;  /* 0x000000ff7f00720c */ /* 0x000fc40003f84140 */
[----:B------:R-:W-:Y:S02]  /*4f70*/  ISETP.GT.U32.AND.EX P3, PT, R46, RZ, PT, P3 ;  /* 0x000000ff2e00720c */ /* 0x000fe40003f64130 */
[----:B------:R-:W-:Y:S02]  /*4f80*/  ISETP.GT.U32.AND.EX P2, PT, R48, RZ, PT, P2 ;  /* 0x000000ff3000720c */ /* 0x000fe40003f44120 */
[----:B------:R-:W-:Y:S02]  /*4f90*/  SEL R48, RZ, 0x1fffe, !P4 ;  /* 0x0001fffeff307807 */ /* 0x000fe40006000000 */
[----:B------:R-:W-:Y:S02]  /*4fa0*/  SEL R46, RZ, 0x4, !P5 ;  /* 0x00000004ff2e7807 */ /* 0x000fe40006800000 */
[-C--:B------:R-:W-:Y:S02]  /*4fb0*/  ISETP.GT.U32.AND P4, PT, R123, R2.reuse, PT ;  /* 0x000000027b00720c */ /* 0x080fe40003f84070 */
[-C--:B------:R-:W-:Y:S01]  /*4fc0*/  ISETP.GT.U32.AND P5, PT, R47, R2.reuse, PT ;  /* 0x000000022f00720c */ /* 0x080fe20003fa4070 */
[----:B------:R-:W2:Y:S01]  /*4fd0*/  @!P0 SYNCS.CCTL.IV [UR8+0xb010] ;  /* 0x00b01000ff0089b1 */ /* 0x000ea20008000008 */
[----:B------:R-:W-:Y:S01]  /*4fe0*/  SEL R47, RZ, 0x7fff8, !P3 ;  /* 0x0007fff8ff2f7807 */ /* 0x000fe20005800000 */
[----:B------:R-:W-:Y:S01]  /*4ff0*/  NOP ;  /* 0x0000000000007918 */ /* 0x000fe20000000000 */
[----:B------:R-:W-:-:S02]  /*5000*/  ISETP.GT.U32.AND P3, PT, R125, R2, PT ;  /* 0x000000027d00720c */ /* 0x000fc40003f64070 */
[----:B------:R-:W-:Y:S02]  /*5010*/  ISETP.GT.U32.AND.EX P4, PT, R52, RZ, PT, P4 ;  /* 0x000000ff3400720c */ /* 0x000fe40003f84140 */
[----:B------:R-:W-:Y:S01]  /*5020*/  ISETP.GT.U32.AND.EX P5, PT, R50, RZ, PT, P5 ;  /* 0x000000ff3200720c */ /* 0x000fe20003fa4150 */
[----:B-1----:R-:W-:Y:S01]  /*5030*/  FMUL R6, R6, UR52 ;  /* 0x0000003406067c20 */ /* 0x002fe20008400000 */
[----:B------:R-:W-:Y:S01]  /*5040*/  ISETP.GT.U32.AND.EX P3, PT, R126, RZ, PT, P3 ;  /* 0x000000ff7e00720c */ /* 0x000fe20003f64130 */
[----:B------:R-:W-:Y:S01]  /*5050*/  FMUL R7, R7, UR52 ;  /* 0x0000003407077c20 */ /* 0x000fe20008400000 */
[----:B------:R-:W-:Y:S01]  /*5060*/  SEL R52, RZ, 0x1fffe, !P4 ;  /* 0x0001fffeff347807 */ /* 0x000fe20006000000 */
[----:B--2---:R-:W1:Y:S01]  /*5070*/  SYNCS.PHASECHK.TRANS64.TRYWAIT P6, [UR27], R37 ;  /* 0x00000025ff0075a7 */ /* 0x004e6200080c111b */
[----:B------:R-:W-:Y:S01]  /*5080*/  SEL R50, RZ, 0x7fff8, !P5 ;  /* 0x0007fff8ff327807 */ /* 0x000fe20006800000 */
[----:B------:R-:W-:Y:S01]  /*5090*/  FMUL R11, R11, UR52 ;  /* 0x000000340b0b7c20 */ /* 0x000fe20008400000 */
[-C--:B------:R-:W-:Y:S01]  /*50a0*/  ISETP.GT.U32.AND P4, PT, R55, R2.reuse, PT ;  /* 0x000000023700720c */ /* 0x080fe20003f84070 */
[----:B------:R-:W-:Y:S01]  /*50b0*/  FMUL R5, R5, UR52 ;  /* 0x0000003405057c20 */ /* 0x000fe20008400000 */
[-C--:B------:R-:W-:Y:S01]  /*50c0*/  ISETP.GT.U32.AND P5, PT, R51, R2.reuse, PT ;  /* 0x000000023300720c */ /* 0x080fe20003fa4070 */
[----:B------:R-:W-:Y:S01]  /*50d0*/  FMUL R8, R8, UR52 ;  /* 0x0000003408087c20 */ /* 0x000fe20008400000 */
[----:B------:R-:W-:Y:S01]  /*50e0*/  SEL R51, RZ, 0x1, !P3 ;  /* 0x00000001ff337807 */ /* 0x000fe20005800000 */
[----:B------:R-:W-:Y:S01]  /*50f0*/  FMUL R10, R10, UR52 ;  /* 0x000000340a0a7c20 */ /* 0x000fe20008400000 */
[----:B------:R-:W-:Y:S01]  /*5100*/  ISETP.GT.U32.AND P3, PT, R53, R2, PT ;  /* 0x000000023500720c */ /* 0x000fe20003f64070 */
[----:B------:R-:W-:Y:S01]  /*5110*/  FMUL R14, R14, UR52 ;  /* 0x000000340e0e7c20 */ /* 0x000fe20008400000 */
[----:B------:R-:W-:Y:S01]  /*5120*/  ISETP.GT.U32.AND.EX P4, PT, R54, RZ, PT, P4 ;  /* 0x000000ff3600720c */ /* 0x000fe20003f84140 */
[----:B------:R-:W-:Y:S01]  /*5130*/  FMUL R15, R15, UR52 ;  /* 0x000000340f0f7c20 */ /* 0x000fe20008400000 */
[----:B------:R-:W-:Y:S01]  /*5140*/  ISETP.GT.U32.AND.EX P5, PT, R56, RZ, PT, P5 ;  /* 0x000000ff3800720c */ /* 0x000fe20003fa4150 */
[----:B------:R-:W-:Y:S01]  /*5150*/  FMUL R13, R13, UR52 ;  /* 0x000000340d0d7c20 */ /* 0x000fe20008400000 */
[----:B------:R-:W-:-:S02]  /*5160*/  ISETP.GT.U32.AND.EX P3, PT, R36, RZ, PT, P3 ;  /* 0x000000ff2400720c */ /* 0x000fc40003f64130 */
[----:B------:R-:W-:Y:S02]  /*5170*/  FSEL R36, R6, -INF , !P4 ;  /* 0xff80000006247808 */ /* 0x000fe40006000000 */
[----:B------:R-:W-:Y:S01]  /*5180*/  FSEL R6, R7, -INF , !P5 ;  /* 0xff80000007067808 */ /* 0x000fe20006800000 */
[----:B------:R-:W-:Y:S01]  /*5190*/  FMUL R7, R9, UR52 ;  /* 0x0000003409077c20 */ /* 0x000fe20008400000 */
[----:B------:R-:W-:Y:S02]  /*51a0*/  ISETP.GT.U32.AND P5, PT, R59, R2, PT ;  /* 0x000000023b00720c */ /* 0x000fe40003fa4070 */
[----:B------:R-:W-:Y:S02]  /*51b0*/  ISETP.GT.U32.AND.EX P1, PT, R128, RZ, PT, P1 ;  /* 0x000000ff8000720c */ /* 0x000fe40003f24110 */
[----:B------:R-:W-:Y:S02]  /*51c0*/  ISETP.GT.U32.AND.EX P5, PT, R60, RZ, PT, P5 ;  /* 0x000000ff3c00720c */ /* 0x000fe40003fa4150 */
[----:B------:R-:W-:-:S02]  /*51d0*/  FSEL R5, R5, -INF , !P3 ;  /* 0xff80000005057808 */ /* 0x000fc40005800000 */
[----:B------:R-:W-:Y:S02]  /*51e0*/  FSEL R7, R7, -INF , !P5 ;  /* 0xff80000007077808 */ /* 0x000fe40006800000 */
[-C--:B------:R-:W-:Y:S02]  /*51f0*/  ISETP.GT.U32.AND P5, PT, R63, R2.reuse, PT ;  /* 0x000000023f00720c */ /* 0x080fe40003fa4070 */
[-C--:B------:R-:W-:Y:S02]  /*5200*/  ISETP.GT.U32.AND P4, PT, R57, R2.reuse, PT ;  /* 0x000000023900720c */ /* 0x080fe40003f84070 */
[----:B------:R-:W-:Y:S02]  /*5210*/  ISETP.GT.U32.AND.EX P5, PT, R64, RZ, PT, P5 ;  /* 0x000000ff4000720c */ /* 0x000fe40003fa4150 */
[----:B------:R-:W-:Y:S02]  /*5220*/  ISETP.GT.U32.AND P3, PT, R61, R2, PT ;  /* 0x000000023d00720c */ /* 0x000fe40003f64070 */
[----:B------:R-:W-:-:S02]  /*5230*/  FSEL R53, R11, -INF , !P5 ;  /* 0xff8000000b357808 */ /* 0x000fc40006800000 */
[----:B------:R-:W-:Y:S02]  /*5240*/  SEL R11, RZ, 0x1, !P1 ;  /* 0x00000001ff0b7807 */ /* 0x000fe40004800000 */
[----:B------:R-:W-:Y:S02]  /*5250*/  ISETP.GT.U32.AND.EX P4, PT, R58, RZ, PT, P4 ;  /* 0x000000ff3a00720c */ /* 0x000fe40003f84140 */
[----:B------:R-:W-:Y:S02]  /*5260*/  IADD3 R11, PT, PT, R11, R48, RZ ;  /* 0x000000300b0b7210 */ /* 0x000fe40007ffe0ff */
[----:B------:R-:W-:Y:S02]  /*5270*/  ISETP.GT.U32.AND.EX P3, PT, R62, RZ, PT, P3 ;  /* 0x000000ff3e00720c */ /* 0x000fe40003f64130 */
[----:B------:R-:W-:Y:S02]  /*5280*/  IADD3 R51, PT, PT, R51, R52, RZ ;  /* 0x0000003433337210 */ /* 0x000fe40007ffe0ff */
[----:B------:R-:W-:-:S02]  /*5290*/  LOP3.LUT R11, R11, 0x3, RZ, 0xc0, !PT ;  /* 0x000000030b0b7812 */ /* 0x000fc400078ec0ff */
[----:B------:R-:W-:Y:S02]  /*52a0*/  FSEL R9, R8, -INF , !P4 ;  /* 0xff80000008097808 */ /* 0x000fe40006000000 */
[----:B------:R-:W-:Y:S02]  /*52b0*/  LOP3.LUT R40, R40, 0x3, RZ, 0xc0, !PT ;  /* 0x0000000328287812 */ /* 0x000fe400078ec0ff */
[----:B------:R-:W-:Y:S01]  /*52c0*/  FSEL R8, R10, -INF , !P3 ;  /* 0xff8000000a087808 */ /* 0x000fe20005800000 */
[----:B------:R-:W-:Y:S01]  /*52d0*/  FMUL R10, R12, UR52 ;  /* 0x000000340c0a7c20 */ /* 0x000fe20008400000 */
[----:B------:R-:W-:Y:S02]  /*52e0*/  SEL R49, RZ, 0x4, !P2 ;  /* 0x00000004ff317807 */ /* 0x000fe40005000000 */
[----:B------:R-:W-:Y:S02]  /*52f0*/  ISETP.GT.U32.AND P3, PT, R65, R2, PT ;  /* 0x000000024100720c */ /* 0x000fe40003f64070 */
[----:B------:R-:W-:-:S02]  /*5300*/  LOP3.LUT R51, R51, 0x3, RZ, 0xc0, !PT ;  /* 0x0000000333337812 */ /* 0x000fc400078ec0ff */
[----:B------:R-:W-:Y:S02]  /*5310*/  IADD3 R11, PT, PT, R11, R47, R46 ;  /* 0x0000002f0b0b7210 */ /* 0x000fe40007ffe02e */
[----:B------:R-:W-:Y:S02]  /*5320*/  IADD3 R44, PT, PT, R44, R45, RZ ;  /* 0x0000002d2c2c7210 */ /* 0x000fe40007ffe0ff */
[----:B------:R-:W-:Y:S02]  /*5330*/  IADD3 R38, PT, PT, R40, R39, R38 ;  /* 0x0000002728267210 */ /* 0x000fe40007ffe026 */
[----:B------:R-:W-:Y:S02]  /*5340*/  ISETP.GT.U32.AND.EX P3, PT, R66, RZ, PT, P3 ;  /* 0x000000ff4200720c */ /* 0x000fe40003f64130 */
[----:B------:R-:W-:Y:S02]  /*5350*/  IADD3 R50, PT, PT, R51, R50, R49 ;  /* 0x0000003233327210 */ /* 0x000fe40007ffe031 */
[----:B------:R-:W-:-:S02]  /*5360*/  LOP3.LUT R11, R11, 0xf, RZ, 0xc0, !PT ;  /* 0x0000000f0b0b7812 */ /* 0x000fc400078ec0ff */
[----:B------:R-:W-:Y:S02]  /*5370*/  LOP3.LUT R44, R44, 0x3, RZ, 0xc0, !PT ;  /* 0x000000032c2c7812 */ /* 0x000fe400078ec0ff */
[----:B------:R-:W-:Y:S01]  /*5380*/  SHF.L.U32 R38, R38, 0x8, RZ ;  /* 0x0000000826267819 */ /* 0x000fe200000006ff */
[----:B------:R-:W-:Y:S01]  /*5390*/  IMAD R50, R50, 0x10, R11 ;  /* 0x0000001032327824 */ /* 0x000fe200078e020b */
[----:B------:R-:W-:Y:S02]  /*53a0*/  FSEL R10, R10, -INF , !P3 ;  /* 0xff8000000a0a7808 */ /* 0x000fe40005800000 */
[-C--:B------:R-:W-:Y:S02]  /*53b0*/  ISETP.GT.U32.AND P4, PT, R113, R2.reuse, PT ;  /* 0x000000027100720c */ /* 0x080fe40003f84070 */
[----:B------:R-:W-:Y:S02]  /*53c0*/  ISETP.GT.U32.AND P3, PT, R111, R2, PT ;  /* 0x000000026f00720c */ /* 0x000fe40003f64070 */
[----:B------:R-:W-:-:S02]  /*53d0*/  IADD3 R42, PT, PT, R44, R43, R42 ;  /* 0x0000002b2c2a7210 */ /* 0x000fc40007ffe02a */
[----:B------:R-:W-:Y:S02]  /*53e0*/  LOP3.LUT R11, R38, 0xf00, RZ, 0xe2, !PT ;  /* 0x00000f00260b7812 */ /* 0x000fe400078ee2ff */
[----:B------:R-:W-:Y:S02]  /*53f0*/  ISETP.GT.U32.AND P5, PT, R67, R2, PT ;  /* 0x000000024300720c */ /* 0x000fe40003fa4070 */
[----:B------:R-:W-:Y:S02]  /*5400*/  ISETP.GT.U32.AND.EX P4, PT, R114, RZ, PT, P4 ;  /* 0x000000ff7200720c */ /* 0x000fe40003f84140 */
[----:B------:R-:W-:Y:S02]  /*5410*/  ISETP.GT.U32.AND.EX P3, PT, R112, RZ, PT, P3 ;  /* 0x000000ff7000720c */ /* 0x000fe40003f64130 */
[----:B------:R-:W-:Y:S02]  /*5420*/  LEA R11, R42, R11, 0xc ;  /* 0x0000000b2a0b7211 */ /* 0x000fe400078e60ff */
[----:B------:R-:W-:-:S02]  /*5430*/  LOP3.LUT R50, R50, 0xff, RZ, 0xc0, !PT ;  /* 0x000000ff32327812 */ /* 0x000fc400078ec0ff */
[----:B------:R-:W-:Y:S02]  /*5440*/  ISETP.GT.U32.AND.EX P5, PT, R110, RZ, PT, P5 ;  /* 0x000000ff6e00720c */ /* 0x000fe40003fa4150 */
[----:B------:R-:W-:Y:S02]  /*5450*/  FSEL R38, R14, -INF , !P3 ;  /* 0xff8000000e267808 */ /* 0x000fe40005800000 */
[----:B------:R-:W-:Y:S02]  /*5460*/  FSEL R54, R15, -INF , !P4 ;  /* 0xff8000000f367808 */ /* 0x000fe40006000000 */
[-C--:B------:R-:W-:Y:S02]  /*5470*/  ISETP.GT.U32.AND P2, PT, R121, R2.reuse, PT ;  /* 0x000000027900720c */ /* 0x080fe40003f44070 */
[-C--:B------:R-:W-:Y:S02]  /*5480*/  ISETP.GT.U32.AND P3, PT, R119, R2.reuse, PT ;  /* 0x000000027700720c */ /* 0x080fe40003f64070 */
[----:B------:R-:W-:-:S02]  /*5490*/  ISETP.GT.U32.AND P4, PT, R115, R2, PT ;  /* 0x000000027300720c */ /* 0x000fc40003f84070 */
[----:B------:R-:W-:Y:S02]  /*54a0*/  IADD3 R11, PT, PT, R11, R50, RZ ;  /* 0x000000320b0b7210 */ /* 0x000fe40007ffe0ff */
[----:B------:R-:W-:Y:S02]  /*54b0*/  FSEL R52, R13, -INF , !P5 ;  /* 0xff8000000d347808 */ /* 0x000fe40006800000 */
[----:B------:R-:W-:Y:S02]  /*54c0*/  ISETP.GT.U32.AND.EX P2, PT, R124, RZ, PT, P2 ;  /* 0x000000ff7c00720c */ /* 0x000fe40003f44120 */
[----:B------:R-:W-:Y:S02]  /*54d0*/  ISETP.GT.U32.AND.EX P3, PT, R122, RZ, PT, P3 ;  /* 0x000000ff7a00720c */ /* 0x000fe40003f64130 */
[----:B------:R-:W-:Y:S02]  /*54e0*/  ISETP.GT.U32.AND.EX P4, PT, R116, RZ, PT, P4 ;  /* 0x000000ff7400720c */ /* 0x000fe40003f84140 */
[----:B------:R-:W-:-:S02]  /*54f0*/  LOP3.LUT R11, R11, 0xffff, RZ, 0xc0, !PT ;  /* 0x0000ffff0b0b7812 */ /* 0x000fc400078ec0ff */
[----:B------:R-:W-:Y:S01]  /*5500*/  ISETP.GT.U32.AND P5, PT, R117, R2, PT ;  /* 0x000000027500720c */ /* 0x000fe20003fa4070 */
[----:B-1----:R-:W-:-:S12]  /*5510*/  @!P6 BRA `(.L_x_18) ;  /* 0x000000400024e947 */ /* 0x002fd80003800000 */
.L_x_26:
[----:B------:R-:W-:Y:S01]  /*5520*/  FMUL R16, R16, UR52 ;  /* 0x0000003410107c20 */ /* 0x000fe20008400000 */
[----:B------:R-:W-:Y:S01]  /*5530*/  SHF.R.U32.HI R37, RZ, 0xf, R11 ;  /* 0x0000000fff257819 */ /* 0x000fe2000001160b */
[C---:B------:R-:W-:Y:S01]  /*5540*/  IMAD.WIDE R12, R109.reuse, 0x2, R84 ;  /* 0x000000026d0c7825 */ /* 0x040fe200078e0254 */
[----:B------:R-:W-:Y:S02]  /*5550*/  ISETP.GT.U32.AND.EX P5, PT, R120, RZ, PT, P5 ;  /* 0x000000ff7800720c */ /* 0x000fe40003fa4150 */
[----:B------:R-:W-:Y:S01]  /*5560*/  FSEL R16, R16, -INF , !P4 ;  /* 0xff80000010107808 */ /* 0x000fe20006000000 */
[----:B------:R-:W-:Y:S01]  /*5570*/  IMAD.WIDE R14, R109, 0x2, R82 ;  /* 0x000000026d0e7825 */ /* 0x000fe200078e0252 */
[----:B------:R-:W-:Y:S02]  /*5580*/  LOP3.LUT P4, RZ, R37, 0x1, RZ, 0xc0, !PT ;  /* 0x0000000125ff7812 */ /* 0x000fe4000788c0ff */
[----:B------:R1:W2:Y:S01]  /*5590*/  LDG.E.U16 R37, desc[UR34][R12.64] ;  /* 0x000000220c257981 */ /* 0x0002a2000c1e1500 */
[----:B------:R-:W-:-:S03]  /*55a0*/  IMAD.WIDE R40, R109, 0x2, R80 ;  /* 0x000000026d287825 */ /* 0x000fc600078e0250 */
[----:B------:R3:W4:Y:S01]  /*55b0*/  LDG.E.U16 R39, desc[UR34][R14.64] ;  /* 0x000000220e277981 */ /* 0x000722000c1e1500 */
[----:B------:R-:W-:-:S03]  /*55c0*/  IMAD.WIDE R42, R109, 0x2, R78 ;  /* 0x000000026d2a7825 */ /* 0x000fc600078e024e */
[----:B------:R5:W2:Y:S01]  /*55d0*/  LDG.E.U16 R113, desc[UR34][R40.64] ;  /* 0x0000002228717981 */ /* 0x000aa2000c1e1500 */
[----:B------:R-:W-:-:S03]  /*55e0*/  IMAD.WIDE R44, R109, 0x2, R76 ;  /* 0x000000026d2c7825 */ /* 0x000fc600078e024c */
[----:B------:R-:W2:Y:S01]  /*55f0*/  LDG.E.U16 R115, desc[UR34][R42.64] ;  /* 0x000000222a737981 */ /* 0x000ea2000c1e1500 */
[----:B------:R-:W-:-:S03]  /*5600*/  IMAD.WIDE R46, R109, 0x2, R74 ;  /* 0x000000026d2e7825 */ /* 0x000fc600078e024a */
[----:B------:R-:W2:Y:S01]  /*5610*/  LDG.E.U16 R117, desc[UR34][R44.64] ;  /* 0x000000222c757981 */ /* 0x000ea2000c1e1500 */
[----:B------:R-:W-:-:S03]  /*5620*/  IMAD.WIDE R48, R109, 0x2, R72 ;  /* 0x000000026d307825 */ /* 0x000fc600078e0248 */
[----:B------:R-:W2:Y:S01]  /*5630*/  LDG.E.U16 R119, desc[UR34][R46.64] ;  /* 0x000000222e777981 */ /* 0x000ea2000c1e1500 */
[----:B-1----:R-:W-:-:S03]  /*5640*/  IMAD.WIDE R12, R109, 0x2, R70 ;  /* 0x000000026d0c7825 */ /* 0x002fc600078e0246 */
[----:B------:R-:W2:Y:S04]  /*5650*/  LDG.E.U16 R121, desc[UR34][R48.64] ;  /* 0x0000002230797981 */ /* 0x000ea8000c1e1500 */
[----:B------:R1:W2:Y:S01]  /*5660*/  LDG.E.U16 R123, desc[UR34][R12.64] ;  /* 0x000000220c7b7981 */ /* 0x0002a2000c1e1500 */
[----:B------:R-:W-:Y:S01]  /*5670*/  FMUL R17, R17, UR52 ;  /* 0x0000003411117c20 */ /* 0x000fe20008400000 */
[--C-:B---3--:R-:W-:Y:S01]  /*5680*/  SHF.R.U32.HI R15, RZ, 0xe, R11.reuse ;  /* 0x0000000eff0f7819 */ /* 0x108fe2000001160b */
[----:B------:R-:W-:Y:S01]  /*5690*/  FMUL R18, R18, UR52 ;  /* 0x0000003412127c20 */ /* 0x000fe20008400000 */
[----:B-----5:R-:W-:Y:S01]  /*56a0*/  SHF.R.U32.HI R40, RZ, 0xd, R11 ;  /* 0x0000000dff287819 */ /* 0x020fe2000001160b */
[----:B------:R-:W-:Y:S01]  /*56b0*/  FMUL R21, R21, UR52 ;  /* 0x0000003415157c20 */ /* 0x000fe20008400000 */
[----:B------:R-:W-:-:S02]  /*56c0*/  FSEL R14, R17, -INF , !P5 ;  /* 0xff800000110e7808 */ /* 0x000fc40006800000 */
[----:B------:R-:W-:Y:S02]  /*56d0*/  LOP3.LUT P5, RZ, R15, 0x1, RZ, 0xc0, !PT ;  /* 0x000000010fff7812 */ /* 0x000fe400078ac0ff */
[----:B------:R-:W-:Y:S02]  /*56e0*/  FSEL R18, R18, -INF , !P3 ;  /* 0xff80000012127808 */ /* 0x000fe40005800000 */
[----:B------:R-:W-:Y:S02]  /*56f0*/  LOP3.LUT P3, RZ, R40, 0x1, RZ, 0xc0, !PT ;  /* 0x0000000128ff7812 */ /* 0x000fe4000786c0ff */
[----:B------:R-:W-:Y:S02]  /*5700*/  FSEL R40, R21, -INF , !P5 ;  /* 0xff80000015287808 */ /* 0x000fe40006800000 */
[----:B------:R-:W-:Y:S01]  /*5710*/  ISETP.GT.U32.AND P5, PT, R105, R2, PT ;  /* 0x000000026900720c */ /* 0x000fe20003fa4070 */
[----:B------:R-:W-:Y:S01]  /*5720*/  FMUL R4, R4, UR52 ;  /* 0x0000003404047c20 */ /* 0x000fe20008400000 */
[----:B------:R-:W-:-:S02]  /*5730*/  FMUL R22, R22, UR52 ;  /* 0x0000003416167c20 */ /* 0x000fc40008400000 */
[----:B------:R-:W-:Y:S02]  /*5740*/  ISETP.GT.U32.AND.EX P5, PT, R118, RZ, PT, P5 ;  /* 0x000000ff7600720c */ /* 0x000fe40003fa4150 */
[----:B-1----:R-:W-:Y:S02]  /*5750*/  SHF.R.U32.HI R13, RZ, 0xa, R11 ;  /* 0x0000000aff0d7819 */ /* 0x002fe4000001160b */
[----:B------:R-:W-:Y:S02]  /*5760*/  FSEL R4, R4, -INF , !P5 ;  /* 0xff80000004047808 */ /* 0x000fe40006800000 */
[----:B------:R-:W-:Y:S02]  /*5770*/  FSEL R22, R22, -INF , !P3 ;  /* 0xff80000016167808 */ /* 0x000fe40005800000 */
[----:B------:R-:W-:Y:S02]  /*5780*/  LOP3.LUT P3, RZ, R13, 0x1, RZ, 0xc0, !PT ;  /* 0x000000010dff7812 */ /* 0x000fe4000786c0ff */
[----:B------:R-:W-:-:S04]  /*5790*/  FMNMX3 R13, R4, R5, R36, !PT ;  /* 0x00000005040d7276 */ /* 0x000fc80007800024 */
[----:B------:R-:W-:-:S04]  /*57a0*/  FMNMX3 R13, R13, R6, R9, !PT ;  /* 0x000000060d0d7276 */ /* 0x000fc80007800009 */
[----:B------:R-:W-:-:S04]  /*57b0*/  FMNMX3 R13, R13, R7, R8, !PT ;  /* 0x000000070d0d7276 */ /* 0x000fc80007800008 */
[----:B------:R-:W-:Y:S01]  /*57c0*/  FMNMX3 R13, R13, R53, R10, !PT ;  /* 0x000000350d0d7276 */ /* 0x000fe2000780000a */
[----:B------:R-:W-:Y:S01]  /*57d0*/  FMUL R19, R19, UR52 ;  /* 0x0000003413137c20 */ /* 0x000fe20008400000 */
[----:B------:R-:W-:Y:S02]  /*57e0*/  SHF.R.U32.HI R15, RZ, 0xc, R11 ;  /* 0x0000000cff0f7819 */ /* 0x000fe4000001160b */
[----:B------:R-:W-:Y:S01]  /*57f0*/  FMNMX3 R13, R13, R52, R38, !PT ;  /* 0x000000340d0d7276 */ /* 0x000fe20007800026 */
[----:B------:R-:W-:Y:S01]  /*5800*/  FMUL R20, R20, UR52 ;  /* 0x0000003414147c20 */ /* 0x000fe20008400000 */
[----:B------:R-:W-:Y:S02]  /*5810*/  FSEL R12, R19, -INF , !P2 ;  /* 0xff800000130c7808 */ /* 0x000fe40005000000 */
[----:B------:R-:W-:Y:S02]  /*5820*/  FMNMX3 R13, R13, R54, R16, !PT ;  /* 0x000000360d0d7276 */ /* 0x000fe40007800010 */
[----:B------:R-:W-:-:S02]  /*5830*/  LOP3.LUT P2, RZ, R15, 0x1, RZ, 0xc0, !PT ;  /* 0x000000010fff7812 */ /* 0x000fc4000784c0ff */
[--C-:B------:R-:W-:Y:S02]  /*5840*/  SHF.R.U32.HI R15, RZ, 0x9, R11.reuse ;  /* 0x00000009ff0f7819 */ /* 0x100fe4000001160b */
[----:B------:R-:W-:Y:S02]  /*5850*/  SHF.R.U32.HI R17, RZ, 0xb, R11 ;  /* 0x0000000bff117819 */ /* 0x000fe4000001160b */
[----:B------:R-:W-:Y:S02]  /*5860*/  FSEL R20, R20, -INF , !P4 ;  /* 0xff80000014147808 */ /* 0x000fe40006000000 */
[----:B------:R-:W-:Y:S01]  /*5870*/  FMNMX3 R13, R13, R14, R18, !PT ;  /* 0x0000000e0d0d7276 */ /* 0x000fe20007800012 */
[----:B------:R-:W-:Y:S01]  /*5880*/  FMUL R23, R23, UR52 ;  /* 0x0000003417177c20 */ /* 0x000fe20008400000 */
[----:B------:R-:W-:Y:S01]  /*5890*/  LOP3.LUT P5, RZ, R15, 0x1, RZ, 0xc0, !PT ;  /* 0x000000010fff7812 */ /* 0x000fe200078ac0ff */
[----:B------:R-:W-:Y:S01]  /*58a0*/  FMUL R24, R24, UR52 ;  /* 0x0000003418187c20 */ /* 0x000fe20008400000 */
[----:B------:R-:W-:-:S02]  /*58b0*/  LOP3.LUT P4, RZ, R17, 0x1, RZ, 0xc0, !PT ;  /* 0x0000000111ff7812 */ /* 0x000fc4000788c0ff */
[--C-:B------:R-:W-:Y:S02]  /*58c0*/  SHF.R.U32.HI R15, RZ, 0x8, R11.reuse ;  /* 0x00000008ff0f7819 */ /* 0x100fe4000001160b */
[----:B------:R-:W-:Y:S01]  /*58d0*/  FMNMX3 R13, R13, R12, R20, !PT ;  /* 0x0000000c0d0d7276 */ /* 0x000fe20007800014 */
[----:B------:R-:W-:Y:S01]  /*58e0*/  FMUL R25, R25, UR52 ;  /* 0x0000003419197c20 */ /* 0x000fe20008400000 */
[----:B------:R-:W-:Y:S01]  /*58f0*/  SHF.R.U32.HI R17, RZ, 0x7, R11 ;  /* 0x00000007ff117819 */ /* 0x000fe2000001160b */
[----:B------:R-:W-:Y:S01]  /*5900*/  FMUL R26, R26, UR52 ;  /* 0x000000341a1a7c20 */ /* 0x000fe20008400000 */
[----:B------:R-:W-:Y:S02]  /*5910*/  FSEL R42, R23, -INF , !P2 ;  /* 0xff800000172a7808 */ /* 0x000fe40005000000 */
[----:B------:R-:W-:Y:S02]  /*5920*/  LOP3.LUT P2, RZ, R15, 0x1, RZ, 0xc0, !PT ;  /* 0x000000010fff7812 */ /* 0x000fe4000784c0ff */
[----:B------:R-:W-:-:S02]  /*5930*/  FSEL R24, R24, -INF , !P4 ;  /* 0xff80000018187808 */ /* 0x000fc40006000000 */
[----:B------:R-:W-:Y:S02]  /*5940*/  FMNMX3 R13, R13, R40, R22, !PT ;  /* 0x000000280d0d7276 */ /* 0x000fe40007800016 */
[--C-:B------:R-:W-:Y:S01]  /*5950*/  SHF.R.U32.HI R15, RZ, 0x6, R11.reuse ;  /* 0x00000006ff0f7819 */ /* 0x100fe2000001160b */
[----:B------:R-:W-:Y:S01]  /*5960*/  FMUL R27, R27, UR52 ;  /* 0x000000341b1b7c20 */ /* 0x000fe20008400000 */
[----:B------:R-:W-:Y:S01]  /*5970*/  LOP3.LUT P4, RZ, R17, 0x1, RZ, 0xc0, !PT ;  /* 0x0000000111ff7812 */ /* 0x000fe2000788c0ff */
[----:B------:R-:W-:Y:S01]  /*5980*/  FMUL R28, R28, UR52 ;  /* 0x000000341c1c7c20 */ /* 0x000fe20008400000 */
[----:B------:R-:W-:Y:S02]  /*5990*/  SHF.R.U32.HI R17, RZ, 0x5, R11 ;  /* 0x00000005ff117819 */ /* 0x000fe4000001160b */
[----:B------:R-:W-:Y:S02]  /*59a0*/  FSEL R44, R25, -INF , !P3 ;  /* 0xff800000192c7808 */ /* 0x000fe40005800000 */
[----:B------:R-:W-:-:S02]  /*59b0*/  FSEL R26, R26, -INF , !P5 ;  /* 0xff8000001a1a7808 */ /* 0x000fc40006800000 */
[----:B------:R-:W-:Y:S02]  /*59c0*/  FMNMX3 R13, R13, R42, R24, !PT ;  /* 0x0000002a0d0d7276 */ /* 0x000fe40007800018 */
[----:B------:R-:W-:Y:S01]  /*59d0*/  LOP3.LUT P3, RZ, R15, 0x1, RZ, 0xc0, !PT ;  /* 0x000000010fff7812 */ /* 0x000fe2000786c0ff */
[----:B------:R-:W-:Y:S01]  /*59e0*/  FMUL R29, R29, UR52 ;  /* 0x000000341d1d7c20 */ /* 0x000fe20008400000 */
[--C-:B------:R-:W-:Y:S01]  /*59f0*/  SHF.R.U32.HI R15, RZ, 0x4, R11.reuse ;  /* 0x00000004ff0f7819 */ /* 0x100fe2000001160b */
[----:B------:R-:W-:Y:S01]  /*5a00*/  FMUL R30, R30, UR52 ;  /* 0x000000341e1e7c20 */ /* 0x000fe20008400000 */
[----:B------:R-:W-:Y:S02]  /*5a10*/  LOP3.LUT P5, RZ, R17, 0x1, RZ, 0xc0, !PT ;  /* 0x0000000111ff7812 */ /* 0x000fe400078ac0ff */
[----:B------:R-:W-:Y:S02]  /*5a20*/  SHF.R.U32.HI R17, RZ, 0x3, R11 ;  /* 0x00000003ff117819 */ /* 0x000fe4000001160b */
[----:B------:R-:W-:-:S02]  /*5a30*/  FSEL R46, R27, -INF , !P2 ;  /* 0xff8000001b2e7808 */ /* 0x000fc40005000000 */
[----:B------:R-:W-:Y:S02]  /*5a40*/  FSEL R28, R28, -INF , !P4 ;  /* 0xff8000001c1c7808 */ /* 0x000fe40006000000 */
[----:B------:R-:W-:Y:S01]  /*5a50*/  FMNMX3 R13, R13, R44, R26, !PT ;  /* 0x0000002c0d0d7276 */ /* 0x000fe2000780001a */
[----:B------:R-:W-:Y:S01]  /*5a60*/  FMUL R31, R31, UR52 ;  /* 0x000000341f1f7c20 */ /* 0x000fe20008400000 */
[----:B------:R-:W-:Y:S01]  /*5a70*/  LOP3.LUT P2, RZ, R15, 0x1, RZ, 0xc0, !PT ;  /* 0x000000010fff7812 */ /* 0x000fe2000784c0ff */
[----:B------:R-:W-:Y:S01]  /*5a80*/  FMUL R32, R32, UR52 ;  /* 0x0000003420207c20 */ /* 0x000fe20008400000 */
[--C-:B------:R-:W-:Y:S02]  /*5a90*/  SHF.R.U32.HI R15, RZ, 0x2, R11.reuse ;  /* 0x00000002ff0f7819 */ /* 0x100fe4000001160b */
[----:B------:R-:W-:Y:S02]  /*5aa0*/  LOP3.LUT P4, RZ, R17, 0x1, RZ, 0xc0, !PT ;  /* 0x0000000111ff7812 */ /* 0x000fe4000788c0ff */
[----:B------:R-:W-:-:S02]  /*5ab0*/  SHF.R.U32.HI R11, RZ, 0x1, R11 ;  /* 0x00000001ff0b7819 */ /* 0x000fc4000001160b */
[----:B------:R-:W-:Y:S02]  /*5ac0*/  FSEL R48, R29, -INF , !P3 ;  /* 0xff8000001d307808 */ /* 0x000fe40005800000 */
[----:B------:R-:W-:Y:S02]  /*5ad0*/  FSEL R30, R30, -INF , !P5 ;  /* 0xff8000001e1e7808 */ /* 0x000fe40006800000 */
[----:B------:R-:W-:Y:S01]  /*5ae0*/  FMNMX3 R13, R13, R46, R28, !PT ;  /* 0x0000002e0d0d7276 */ /* 0x000fe2000780001c */
[----:B------:R-:W-:Y:S01]  /*5af0*/  FMUL R33, R33, UR52 ;  /* 0x0000003421217c20 */ /* 0x000fe20008400000 */
[----:B------:R-:W-:Y:S01]  /*5b00*/  FMUL R34, R34, UR52 ;  /* 0x0000003422227c20 */ /* 0x000fe20008400000 */
[----:B------:R-:W-:Y:S02]  /*5b10*/  LOP3.LUT P3, RZ, R15, 0x1, RZ, 0xc0, !PT ;  /* 0x000000010fff7812 */ /* 0x000fe4000786c0ff */
[----:B------:R-:W-:Y:S02]  /*5b20*/  LOP3.LUT P5, RZ, R11, 0x1, RZ, 0xc0, !PT ;  /* 0x000000010bff7812 */ /* 0x000fe400078ac0ff */
[----:B------:R-:W-:-:S02]  /*5b30*/  FSEL R50, R31, -INF , !P2 ;  /* 0xff8000001f327808 */ /* 0x000fc40005000000 */
[----:B------:R-:W-:Y:S02]  /*5b40*/  FSEL R32, R32, -INF , !P4 ;  /* 0xff80000020207808 */ /* 0x000fe40006000000 */
[----:B------:R-:W-:Y:S01]  /*5b50*/  FMNMX3 R13, R13, R48, R30, !PT ;  /* 0x000000300d0d7276 */ /* 0x000fe2000780001e */
[----:B------:R-:W-:Y:S01]  /*5b60*/  FMUL R35, R35, UR52 ;  /* 0x0000003423237c20 */ /* 0x000fe20008400000 */
[----:B------:R-:W-:Y:S02]  /*5b70*/  FSEL R56, R33, -INF , !P3 ;  /* 0xff80000021387808 */ /* 0x000fe40005800000 */
[----:B------:R-:W-:Y:S02]  /*5b80*/  FSEL R34, R34, -INF , !P5 ;  /* 0xff80000022227808 */ /* 0x000fe40006800000 */
[----:B------:R-:W-:Y:S02]  /*5b90*/  FMNMX3 R13, R13, R50, R32, !PT ;  /* 0x000000320d0d7276 */ /* 0x000fe40007800020 */
[----:B------:R-:W-:-:S02]  /*5ba0*/  FSEL R35, R35, -INF , !P1 ;  /* 0xff80000023237808 */ /* 0x000fc40004800000 */
[----:B------:R-:W-:-:S04]  /*5bb0*/  FMNMX3 R13, R13, R56, R34, !PT ;  /* 0x000000380d0d7276 */ /* 0x000fc80007800022 */
[----:B------:R-:W-:-:S05]  /*5bc0*/  FMNMX3 R111, R13, R35, R108, !PT ;  /* 0x000000230d6f7276 */ /* 0x000fca000780006c */
[--C-:B------:R-:W-:Y:S01]  /*5bd0*/  FADD R4, R4, -R111.reuse ;  /* 0x8000006f04047221 */ /* 0x100fe20000000000 */
[--C-:B------:R-:W-:Y:S01]  /*5be0*/  FADD R5, R5, -R111.reuse ;  /* 0x8000006f05057221 */ /* 0x100fe20000000000 */
[--C-:B------:R-:W-:Y:S02]  /*5bf0*/  FADD R36, R36, -R111.reuse ;  /* 0x8000006f24247221 */ /* 0x100fe40000000000 */
[----:B------:R-:W-:Y:S01]  /*5c00*/  FMUL R4, R4, 1.4426950216293334961 ;  /* 0x3fb8aa3b04047820 */ /* 0x000fe20000400000 */
[----:B------:R-:W-:Y:S01]  /*5c10*/  FMUL R5, R5, 1.4426950216293334961 ;  /* 0x3fb8aa3b05057820 */ /* 0x000fe20000400000 */
[--C-:B------:R-:W-:Y:S01]  /*5c20*/  FADD R6, R6, -R111.reuse ;  /* 0x8000006f06067221 */ /* 0x100fe20000000000 */
[----:B------:R-:W-:Y:S01]  /*5c30*/  FMUL R36, R36, 1.4426950216293334961 ;  /* 0x3fb8aa3b24247820 */ /* 0x000fe20000400000 */
[----:B------:R-:W-:Y:S01]  /*5c40*/  MUFU.EX2 R11, R4 ;  /* 0x00000004000b7308 */ /* 0x000fe20000000800 */
[----:B------:R-:W-:Y:S01]  /*5c50*/  FADD R9, R9, -R111 ;  /* 0x8000006f09097221 */ /* 0x000fe20000000000 */
[----:B------:R-:W-:-:S06]  /*5c60*/  FMUL R6, R6, 1.4426950216293334961 ;  /* 0x3fb8aa3b06067820 */ /* 0x000fcc0000400000 */
[----:B------:R-:W1:Y:S01]  /*5c70*/  MUFU.EX2 R58, R5 ;  /* 0x00000005003a7308 */ /* 0x000e620000000800 */
[----:B------:R-:W-:Y:S01]  /*5c80*/  FMUL R9, R9, 1.4426950216293334961 ;  /* 0x3fb8aa3b09097820 */ /* 0x000fe20000400000 */
[----:B------:R-:W-:-:S06]  /*5c90*/  FADD R7, R7, -R111 ;  /* 0x8000006f07077221 */ /* 0x000fcc0000000000 */
[----:B------:R-:W3:Y:S01]  /*5ca0*/  MUFU.EX2 R13, R36 ;  /* 0x00000024000d7308 */ /* 0x000ee20000000800 */
[----:B------:R-:W-:Y:S01]  /*5cb0*/  FMUL R7, R7, 1.4426950216293334961 ;  /* 0x3fb8aa3b07077820 */ /* 0x000fe20000400000 */
[----:B------:R-:W-:-:S06]  /*5cc0*/  FADD R8, R8, -R111 ;  /* 0x8000006f08087221 */ /* 0x000fcc0000000000 */
[----:B------:R-:W5:Y:S01]  /*5cd0*/  MUFU.EX2 R6, R6 ;  /* 0x0000000600067308 */ /* 0x000f620000000800 */
[----:B------:R-:W-:Y:S01]  /*5ce0*/  FADD R53, R53, -R111 ;  /* 0x8000006f35357221 */ /* 0x000fe20000000000 */
[----:B------:R-:W-:Y:S01]  /*5cf0*/  FMUL R8, R8, 1.4426950216293334961 ;  /* 0x3fb8aa3b08087820 */ /* 0x000fe20000400000 */
[----:B-1----:R-:W-:-:S05]  /*5d00*/  FADD R4, R11, R58 ;  /* 0x0000003a0b047221 */ /* 0x002fca0000000000 */
[----:B------:R-:W1:Y:S01]  /*5d10*/  MUFU.EX2 R9, R9 ;  /* 0x0000000900097308 */ /* 0x000e620000000800 */
[----:B------:R-:W-:Y:S01]  /*5d20*/  FMUL R53, R53, 1.4426950216293334961 ;  /* 0x3fb8aa3b35357820 */ /* 0x000fe20000400000 */
[----:B------:R-:W-:Y:S01]  /*5d30*/  FADD R10, R10, -R111 ;  /* 0x8000006f0a0a7221 */ /* 0x000fe20000000000 */
[----:B---3--:R-:W-:-:S05]  /*5d40*/  FADD R4, R13, R4 ;  /* 0x000000040d047221 */ /* 0x008fca0000000000 */
[----:B------:R-:W3:Y:S01]  /*5d50*/  MUFU.EX2 R7, R7 ;  /* 0x0000000700077308 */ /* 0x000ee20000000800 */
[----:B------:R-:W-:Y:S01]  /*5d60*/  FADD R52, R52, -R111 ;  /* 0x8000006f34347221 */ /* 0x000fe20000000000 */
[----:B------:R-:W-:Y:S01]  /*5d70*/  FMUL R10, R10, 1.4426950216293334961 ;  /* 0x3fb8aa3b0a0a7820 */ /* 0x000fe20000400000 */
[----:B-----5:R-:W-:-:S05]  /*5d80*/  FADD R4, R6, R4 ;  /* 0x0000000406047221 */ /* 0x020fca0000000000 */
[----:B------:R-:W5:Y:S01]  /*5d90*/  MUFU.EX2 R15, R8 ;  /* 0x00000008000f7308 */ /* 0x000f620000000800 */
[----:B------:R-:W-:Y:S01]  /*5da0*/  FMUL R52, R52, 1.4426950216293334961 ;  /* 0x3fb8aa3b34347820 */ /* 0x000fe20000400000 */
[----:B------:R-:W-:Y:S01]  /*5db0*/  FADD R38, R38, -R111 ;  /* 0x8000006f26267221 */ /* 0x000fe20000000000 */
[----:B-1----:R-:W-:-:S05]  /*5dc0*/  FADD R4, R9, R4 ;  /* 0x0000000409047221 */ /* 0x002fca0000000000 */
[----:B------:R-:W1:Y:S01]  /*5dd0*/  MUFU.EX2 R53, R53 ;  /* 0x0000003500357308 */ /* 0x000e620000000800 */
[----:B------:R-:W-:Y:S01]  /*5de0*/  FADD R54, R54, -R111 ;  /* 0x8000006f36367221 */ /* 0x000fe20000000000 */
[----:B------:R-:W-:Y:S01]  /*5df0*/  FMUL R38, R38, 1.4426950216293334961 ;  /* 0x3fb8aa3b26267820 */ /* 0x000fe20000400000 */
[----:B---3--:R-:W-:-:S05]  /*5e00*/  FADD R4, R7, R4 ;  /* 0x0000000407047221 */ /* 0x008fca0000000000 */
[----:B------:R-:W3:Y:S01]  /*5e10*/  MUFU.EX2 R17, R10 ;  /* 0x0000000a00117308 */ /* 0x000ee20000000800 */
[----:B------:R-:W-:Y:S01]  /*5e20*/  FMUL R54, R54, 1.4426950216293334961 ;  /* 0x3fb8aa3b36367820 */ /* 0x000fe20000400000 */
[----:B------:R-:W-:Y:S01]  /*5e30*/  FADD R16, R16, -R111 ;  /* 0x8000006f10107221 */ /* 0x000fe20000000000 */
        /* <DEDUP_REMOVED lines=11> */
[--C-:B------:R-:W-:Y:S01]  /*5ef0*/  FADD R12, R12, -R111.reuse ;  /* 0x8000006f0c0c7221 */ /* 0x100fe20000000000 */
[----:B------:R-:W-:-:S05]  /*5f00*/  FADD R40, R40, -R111 ;  /* 0x8000006f28287221 */ /* 0x000fca0000000000 */
[----:B------:R-:W0:Y:S01]  /*5f10*/  MUFU.EX2 R10, R16 ;  /* 0x00000010000a7308 */ /* 0x000e220000000800 */
[----:B-----5:R-:W-:Y:S01]  /*5f20*/  FADD R4, R52, R4 ;  /* 0x0000000434047221 */ /* 0x020fe20000000000 */
[--C-:B------:R-:W-:Y:S01]  /*5f30*/  FADD R20, R20, -R111.reuse ;  /* 0x8000006f14147221 */ /* 0x100fe20000000000 */
[--C-:B------:R-:W-:Y:S01]  /*5f40*/  FADD R22, R22, -R111.reuse ;  /* 0x8000006f16167221 */ /* 0x100fe20000000000 */
[--C-:B------:R-:W-:Y:S01]  /*5f50*/  FADD R42, R42, -R111.reuse ;  /* 0x8000006f2a2a7221 */ /* 0x100fe20000000000 */
[----:B------:R-:W-:-:S03]  /*5f60*/  FADD R24, R24, -R111 ;  /* 0x8000006f18187221 */ /* 0x000fc60000000000 */
[----:B------:R-:W5:Y:S01]  /*5f70*/  MUFU.EX2 R21, R14 ;  /* 0x0000000e00157308 */ /* 0x000f620000000800 */
[--C-:B------:R-:W-:Y:S01]  /*5f80*/  FADD R44, R44, -R111.reuse ;  /* 0x8000006f2c2c7221 */ /* 0x100fe20000000000 */
        /* <DEDUP_REMOVED lines=9> */
[----:B------:R-:W-:Y:S01]  /*6020*/  FADD R35, R35, -R111 ;  /* 0x8000006f23237221 */ /* 0x000fe20000000000 */
[----:B------:R-:W0:Y:S01]  /*6030*/  MUFU.EX2 R18, R18 ;  /* 0x0000001200127308 */ /* 0x000e220000000800 */
[----:B------:R-:W-:Y:S01]  /*6040*/  FMUL R12, R12, 1.4426950216293334961 ;  /* 0x3fb8aa3b0c0c7820 */ /* 0x000fe20000400000 */
[----:B------:R-:W-:Y:S01]  /*6050*/  FMUL R40, R40, 1.4426950216293334961 ;  /* 0x3fb8aa3b28287820 */ /* 0x000fe20000400000 */
[----:B-1----:R-:W-:Y:S01]  /*6060*/  FADD R4, R19, R4 ;  /* 0x0000000413047221 */ /* 0x002fe20000000000 */
[----:B------:R-:W-:Y:S01]  /*6070*/  FMUL R20, R20, 1.4426950216293334961 ;  /* 0x3fb8aa3b14147820 */ /* 0x000fe20000400000 */
        /* <DEDUP_REMOVED lines=14> */
[----:B------:R-:W1:Y:S01]  /*6160*/  MUFU.EX2 R23, R12 ;  /* 0x0000000c00177308 */ /* 0x000e620000000800 */
[----:B---3--:R-:W-:Y:S01]  /*6170*/  FADD R5, R54, R4 ;  /* 0x0000000436057221 */ /* 0x008fe20000000000 */
[----:B------:R-:W-:-:S03]  /*6180*/  F2FP.F16.F32.PACK_AB R4, R58, R11 ;  /* 0x0000000b3a04723e */ /* 0x000fc600000000ff */
[----:B0-----:R-:W-:-:S03]  /*6190*/  FADD R8, R10, R5 ;  /* 0x000000050a087221 */ /* 0x001fc60000000000 */
[----:B------:R0:W3:Y:S01]  /*61a0*/  MUFU.EX2 R25, R20 ;  /* 0x0000001400197308 */ /* 0x0000e20000000800 */
[----:B-----5:R-:W-:-:S07]  /*61b0*/  FADD R11, R21, R8 ;  /* 0x00000008150b7221 */ /* 0x020fce0000000000 */
[----:B------:R-:W5:Y:S08]  /*61c0*/  MUFU.EX2 R40, R40 ;  /* 0x0000002800287308 */ /* 0x000f700000000800 */
[----:B------:R-:W-:Y:S08]  /*61d0*/  MUFU.EX2 R129, R22 ;  /* 0x0000001600817308 */ /* 0x000ff00000000800 */
[----:B------:R-:W0:Y:S08]  /*61e0*/  MUFU.EX2 R122, R42 ;  /* 0x0000002a007a7308 */ /* 0x000e300000000800 */
        /* <DEDUP_REMOVED lines=11> */
[----:B------:R-:W2:Y:S01]  /*62a0*/  MUFU.EX2 R128, R35 ;  /* 0x0000002300807308 */ /* 0x000ea20000000800 */
[----:B0-----:R-:W-:Y:S01]  /*62b0*/  FADD R20, R18, R11 ;  /* 0x0000000b12147221 */ /* 0x001fe20000000000 */
[----:B------:R-:W-:-:S02]  /*62c0*/  F2FP.F16.F32.PACK_AB R5, R6, R13 ;  /* 0x0000000d0605723e */ /* 0x000fc400000000ff */
[----:B------:R-:W-:Y:S01]  /*62d0*/  F2FP.F16.F32.PACK_AB R6, R7, R9 ;  /* 0x000000090706723e */ /* 0x000fe200000000ff */
[----:B-1----:R-:W-:Y:S01]  /*62e0*/  FADD R20, R23, R20 ;  /* 0x0000001417147221 */ /* 0x002fe20000000000 */
[----:B------:R-:W-:Y:S02]  /*62f0*/  F2FP.F16.F32.PACK_AB R7, R53, R15 ;  /* 0x0000000f3507723e */ /* 0x000fe400000000ff */
[----:B------:R-:W-:Y:S02]  /*6300*/  F2FP.F16.F32.PACK_AB R8, R52, R17 ;  /* 0x000000113408723e */ /* 0x000fe400000000ff */
[----:B------:R-:W-:Y:S02]  /*6310*/  F2FP.F16.F32.PACK_AB R9, R54, R19 ;  /* 0x000000133609723e */ /* 0x000fe400000000ff */
[----:B------:R-:W-:Y:S01]  /*6320*/  F2FP.F16.F32.PACK_AB R11, R23, R18 ;  /* 0x00000012170b723e */ /* 0x000fe200000000ff */
[----:B---3--:R-:W-:Y:S01]  /*6330*/  FADD R20, R25, R20 ;  /* 0x0000001419147221 */ /* 0x008fe20000000000 */
[----:B------:R-:W-:-:S02]  /*6340*/  F2FP.F16.F32.PACK_AB R10, R21, R10 ;  /* 0x0000000a150a723e */ /* 0x000fc400000000ff */
[----:B-----5:R-:W-:Y:S02]  /*6350*/  F2FP.F16.F32.PACK_AB R12, R40, R25 ;  /* 0x00000019280c723e */ /* 0x020fe400000000ff */
[----:B------:R-:W-:Y:S02]  /*6360*/  F2FP.F16.F32.PACK_AB R13, R122, R129 ;  /* 0x000000817a0d723e */ /* 0x000fe400000000ff */
[----:B------:R-:W-:Y:S02]  /*6370*/  F2FP.F16.F32.PACK_AB R14, R124, R131 ;  /* 0x000000837c0e723e */ /* 0x000fe400000000ff */
[----:B------:R-:W-:Y:S02]  /*6380*/  F2FP.F16.F32.PACK_AB R15, R126, R133 ;  /* 0x000000857e0f723e */ /* 0x000fe400000000ff */
[----:B------:R-:W-:Y:S02]  /*6390*/  F2FP.F16.F32.PACK_AB R16, R110, R135 ;  /* 0x000000876e10723e */ /* 0x000fe400000000ff */
[----:B------:R-:W-:-:S02]  /*63a0*/  F2FP.F16.F32.PACK_AB R17, R125, R112 ;  /* 0x000000707d11723e */ /* 0x000fc400000000ff */
[----:B------:R-:W-:Y:S02]  /*63b0*/  F2FP.F16.F32.PACK_AB R18, R127, R114 ;  /* 0x000000727f12723e */ /* 0x000fe400000000ff */
[----:B--2---:R-:W-:Y:S01]  /*63c0*/  F2FP.F16.F32.PACK_AB R19, R128, R116 ;  /* 0x000000748013723e */ /* 0x004fe200000000ff */
[----:B------:R-:W-:Y:S01]  /*63d0*/  STS.U16 [R68+UR8+0xa000], R37 ;  /* 0x00a0002544007988 */ /* 0x000fe20008000408 */
[----:B------:R-:W-:Y:S01]  /*63e0*/  FADD R108, -R111, R108 ;  /* 0x0000006c6f6c7221 */ /* 0x000fe20000000100 */
[----:B------:R-:W-:Y:S01]  /*63f0*/  FADD R120, R40, R20 ;  /* 0x0000001428787221 */ /* 0x000fe20000000000 */
[----:B------:R-:W-:Y:S01]  /*6400*/  STTM.x16 tmem[UR20], R4 ;  /* 0x00000004000079ed */ /* 0x000fe20008240014 */
[----:B----4-:R0:W-:Y:S04]  /*6410*/  STS.U16 [R68+UR8+0xa200], R39 ;  /* 0x00a2002744007988 */ /* 0x0101e80008000408 */
[----:B------:R-:W-:Y:S04]  /*6420*/  STS.U16 [R68+UR8+0xa400], R113 ;  /* 0x00a4007144007988 */ /* 0x000fe80008000408 */
[----:B------:R1:W-:Y:S04]  /*6430*/  STS.U16 [R68+UR8+0xa600], R115 ;  /* 0x00a6007344007988 */ /* 0x0003e80008000408 */
[----:B------:R2:W-:Y:S04]  /*6440*/  STS.U16 [R68+UR8+0xa800], R117 ;  /* 0x00a8007544007988 */ /* 0x0005e80008000408 */
[----:B------:R2:W-:Y:S04]  /*6450*/  STS.U16 [R68+UR8+0xaa00], R119 ;  /* 0x00aa007744007988 */ /* 0x0005e80008000408 */
[----:B------:R2:W-:Y:S04]  /*6460*/  STS.U16 [R68+UR8+0xac00], R121 ;  /* 0x00ac007944007988 */ /* 0x0005e80008000408 */
[----:B------:R2:W-:Y:S01]  /*6470*/  STS.U16 [R68+UR8+0xae00], R123 ;  /* 0x00ae007b44007988 */ /* 0x0005e20008000408 */
[----:B------:R-:W3:Y:S02]  /*6480*/  FENCE.VIEW.ASYNC.T ;  /* 0x00000000000073c6 */ /* 0x000ee40000000200 */
[----:B---3--:R-:W-:Y:S01]  /*6490*/  BAR.SYNC.DEFER_BLOCKING 0x0 ;  /* 0x0000000000007b1d */ /* 0x008fe20000010000 */
[----:B------:R-:W-:-:S05]  /*64a0*/  FMUL R108, R108, 1.4426950216293334961 ;  /* 0x3fb8aa3b6c6c7820 */ /* 0x000fca0000400000 */
[----:B0-----:R-:W0:Y:S01]  /*64b0*/  LDTM.x64 R4, tmem[UR10] ;  /* 0x0000000a000479ee */ /* 0x001e220008340000 */
[----:B-1----:R-:W0:Y:S01]  /*64c0*/  MUFU.EX2 R115, R108 ;  /* 0x0000006c00737308 */ /* 0x002e220000000800 */
[----:B------:R-:W-:Y:S01]  /*64d0*/  NOP ;  /* 0x0000000000007918 */ /* 0x000fe20000000000 */
        /* <DEDUP_REMOVED lines=64> */
[----:B------:R0:W-:Y:S01]  /*68e0*/  STTM.x64 tmem[UR10], R4 ;  /* 0x00000004000079ed */ /* 0x0001e2000834000a */
[----:B------:R-:W1:Y:S02]  /*68f0*/  FENCE.VIEW.ASYNC.T ;  /* 0x00000000000073c6 */ /* 0x000e640000000200 */
[----:B-1----:R-:W-:Y:S01]  /*6900*/  BAR.SYNC.DEFER_BLOCKING 0x0 ;  /* 0x0000000000007b1d */ /* 0x002fe20000010000 */
[----:B------:R-:W-:-:S04]  /*6910*/  FADD R120, R129, R120 ;  /* 0x0000007881787221 */ /* 0x000fc80000000000 */
[----:B------:R-:W-:-:S04]  /*6920*/  FADD R120, R122, R120 ;  /* 0x000000787a787221 */ /* 0x000fc80000000000 */
[----:B------:R-:W-:-:S04]  /*6930*/  FADD R120, R131, R120 ;  /* 0x0000007883787221 */ /* 0x000fc80000000000 */
[----:B------:R-:W-:Y:S01]  /*6940*/  FADD R120, R124, R120 ;  /* 0x000000787c787221 */ /* 0x000fe20000000000 */
[----:B------:R1:W-:Y:S06]  /*6950*/  MEMBAR.ALL.CTA ;  /* 0x0000000000007992 */ /* 0x0003ec0000008000 */
[----:B-1----:R-:W1:Y:S01]  /*6960*/  FENCE.VIEW.ASYNC.S ;  /* 0x00000000000073c6 */ /* 0x002e620000000000 */
[----:B------:R-:W-:-:S04]  /*6970*/  FADD R120, R133, R120 ;  /* 0x0000007885787221 */ /* 0x000fc80000000000 */
[----:B------:R-:W-:-:S04]  /*6980*/  FADD R120, R126, R120 ;  /* 0x000000787e787221 */ /* 0x000fc80000000000 */
[----:B------:R-:W-:-:S04]  /*6990*/  FADD R113, R135, R120 ;  /* 0x0000007887717221 */ /* 0x000fc80000000000 */
[----:B------:R-:W-:-:S04]  /*69a0*/  FADD R113, R110, R113 ;  /* 0x000000716e717221 */ /* 0x000fc80000000000 */
[----:B------:R-:W-:-:S04]  /*69b0*/  FADD R112, R112, R113 ;  /* 0x0000007170707221 */ /* 0x000fc80000000000 */
[----:B------:R-:W-:-:S04]  /*69c0*/  FADD R125, R125, R112 ;  /* 0x000000707d7d7221 */ /* 0x000fc80000000000 */
[----:B------:R-:W-:-:S04]  /*69d0*/  FADD R114, R114, R125 ;  /* 0x0000007d72727221 */ /* 0x000fc80000000000 */
[----:B------:R-:W-:Y:S01]  /*69e0*/  FADD R127, R127, R114 ;  /* 0x000000727f7f7221 */ /* 0x000fe20000000000 */
[----:B------:R-:W-:-:S03]  /*69f0*/  ULEA UR27, UR26, UR8, 0x3 ;  /* 0x000000081a1b7291 */ /* 0x000fc6000f8e18ff */
[----:B------:R-:W-:Y:S01]  /*6a00*/  FADD R127, R116, R127 ;  /* 0x0000007f747f7221 */ /* 0x000fe20000000000 */
[----:B------:R-:W-:-:S03]  /*6a10*/  UIADD3 UR27, UPT, UPT, UR27, 0xb000, URZ ;  /* 0x0000b0001b1b7890 */ /* 0x000fc6000fffe0ff */
[----:B------:R-:W-:Y:S01]  /*6a20*/  FADD R128, R128, R127 ;  /* 0x0000007f80807221 */ /* 0x000fe20000000000 */
[----:B0-----:R-:W-:Y:S01]  /*6a30*/  IMAD.MOV.U32 R37, RZ, RZ, R106 ;  /* 0x000000ffff257224 */ /* 0x001fe200078e006a */
[----:B-1----:R-:W-:Y:S06]  /*6a40*/  BAR.SYNC.DEFER_BLOCKING 0x0 ;  /* 0x0000000000007b1d */ /* 0x002fec0000010000 */
[----:B--2---:R-:W-:Y:S05]  /*6a50*/  BRA.U UP1, `(.L_x_19) ;  /* 0x0000000101587547 */ /* 0x004fea000b800000 */
[----:B------:R-:W-:Y:S02]  /*6a60*/  UIADD3 UR6, UPT, UPT, UR9, 0xc8, URZ ;  /* 0x000000c809067890 */ /* 0x000fe4000fffe0ff */
        /* <DEDUP_REMOVED lines=10> */
[----:B------:R-:W-:Y:S01]  /*6b10*/  UMOV UR4, UR27 ;  /* 0x0000001b00047c82 */ /* 0x000fe20008000000 */
[----:B------:R-:W-:Y:S01]  /*6b20*/  UMOV UR5, URZ ;  /* 0x000000ff00057c82 */ /* 0x000fe20008000000 */
[----:B------:R0:W-:Y:S01]  /*6b30*/  UTCHMMA tmem[UR13], gdesc[UR24], tmem[UR9], tmem[UR30], idesc[UR31], UPT ;  /* 0x00ff1e180d0079ea */ /* 0x0001e2000b800009 */
[----:B------:R-:W-:Y:S01]  /*6b40*/  UMOV UR56, 0x0 ;  /* 0x0000000000387882 */ /* 0x000fe20000000000 */
[----:B------:R-:W-:Y:S01]  /*6b50*/  UMOV UR57, 0x8100010 ;  /* 0x0810001000397882 */ /* 0x000fe20000000000 */
[----:B------:R0:W-:Y:S01]  /*6b60*/  UTCHMMA tmem[UR6], gdesc[UR22], tmem[UR9], tmem[UR32], idesc[UR33], UPT ;  /* 0x00ff2016060079ea */ /* 0x0001e2000b800009 */
[----:B------:R-:W-:Y:S01]  /*6b70*/  UMOV UR4, UR4 ;  /* 0x0000000400047c82 */ /* 0x000fe20008000000 */
[----:B------:R0:W-:Y:S01]  /*6b80*/  UTCHMMA tmem[UR53], gdesc[UR24], tmem[UR29], tmem[UR54], idesc[UR55], UPT ;  /* 0x00ff3618350079ea */ /* 0x0001e2000b80001d */
[----:B------:R0:W-:Y:S01]  /*6b90*/  UTCHMMA tmem[UR59], gdesc[UR22], tmem[UR58], tmem[UR56], idesc[UR57], UPT ;  /* 0x00ff38163b0079ea */ /* 0x0001e2000b80003a */
[----:B------:R0:W-:Y:S01]  /*6ba0*/  UTCBAR [UR4], URZ ;  /* 0x000000ff040073e9 */ /* 0x0001e200080000ff */
[----:B------:R-:W-:Y:S01]  /*6bb0*/  NOP ;  /* 0x0000000000007918 */ /* 0x000fe20000000000 */
.L_x_19:
[----:B------:R-:W-:Y:S01]  /*6bc0*/  ISETP.GE.U32.AND P1, PT, R105, R104, PT ;  /* 0x000000686900720c */ /* 0x000fe20003f26070 */
[----:B------:R-:W-:Y:S01]  /*6bd0*/  UIADD3 UR26, UPT, UPT, UR26, 0x1, URZ ;  /* 0x000000011a1a7890 */ /* 0x000fe2000fffe0ff */
[----:B------:R-:W-:Y:S01]  /*6be0*/  IADD3 R109, PT, PT, R109, UR21, RZ ;  /* 0x000000156d6d7c10 */ /* 0x000fe2000fffe0ff */
[----:B------:R-:W-:Y:S01]  /*6bf0*/  FFMA R102, R115, R102, R128 ;  /* 0x0000006673667223 */ /* 0x000fe20000000080 */
[----:B------:R-:W-:Y:S01]  /*6c00*/  ISETP.GE.U32.AND.EX P1, PT, R118, RZ, PT, P1 ;  /* 0x000000ff7600720c */ /* 0x000fe20003f26110 */
[----:B------:R-:W-:Y:S01]  /*6c10*/  UISETP.GT.AND UP2, UPT, UR26, 0x1, UPT ;  /* 0x000000011a00788c */ /* 0x000fe2000bf44270 */
[----:B------:R-:W-:Y:S01]  /*6c20*/  IADD3 R107, PT, PT, R103, R107, RZ ;  /* 0x0000006b676b7210 */ /* 0x000fe20007ffe0ff */
[----:B------:R-:W-:Y:S02]  /*6c30*/  IMAD.MOV.U32 R108, RZ, RZ, R111 ;  /* 0x000000ffff6c7224 */ /* 0x000fe400078e006f */
[----:B0-----:R-:W-:Y:S02]  /*6c40*/  USEL UR4, URZ, 0x1, !UP2 ;  /* 0x00000001ff047887 */ /* 0x001fe4000d000000 */
[----:B------:R-:W-:-:S04]  /*6c50*/  USEL UR26, UR26, URZ, !UP2 ;  /* 0x000000ff1a1a7287 */ /* 0x000fc8000d000000 */
[----:B------:R-:W-:Y:S02]  /*6c60*/  LOP3.LUT R106, R106, UR4, RZ, 0x3c, !PT ;  /* 0x000000046a6a7c12 */ /* 0x000fe4000f8e3cff */
[----:B------:R-:W-:Y:S06]  /*6c70*/  @!P1 BRA `(.L_x_20) ;  /* 0xffffffd800149947 */ /* 0x000fec000383ffff */
[----:B------:R-:W-:Y:S02]  /*6c80*/  ISETP.GE.AND P1, PT, R69, 0x1, PT ;  /* 0x000000014500780c */ /* 0x000fe40003f26270 */
[----:B------:R-:W-:-:S11]  /*6c90*/  MOV R108, R111 ;  /* 0x0000006f006c7202 */ /* 0x000fd60000000f00 */
[----:B------:R-:W-:Y:S05]  /*6ca0*/  @!P1 BRA `(.L_x_15) ;  /* 0x0000000000109947 */ /* 0x000fea0003800000 */
[----:B------:R-:W-:-:S04]  /*6cb0*/  SHF.L.U32 R3, R37, 0x1f, RZ ;  /* 0x0000001f25037819 */ /* 0x000fc800000006ff */
[----:B------:R-:W0:Y:S02]  /*6cc0*/  SYNCS.PHASECHK.TRANS64.TRYWAIT P1, [UR27], R3 ;  /* 0x00000003ff0075a7 */ /* 0x000e24000802111b */
[----:B0-----:R-:W-:Y:S05]  /*6cd0*/  @!P1 BRA `(.L_x_21) ;  /* 0x0000002800409947 */ /* 0x001fea0003800000 */
.L_x_27:
[----:B------:R-:W-:-:S07]  /*6ce0*/  IMAD.MOV.U32 R108, RZ, RZ, R111 ;  /* 0x000000ffff6c7224 */ /* 0x000fce00078e006f */
.L_x_15:
[C---:B------:R-:W-:Y:S01]  /*6cf0*/  FMUL R3, R102.reuse, 8388608 ;  /* 0x4b00000066037820 */ /* 0x040fe20000400000 */
[----:B------:R-:W-:Y:S01]  /*6d00*/  BAR.SYNC.DEFER_BLOCKING 0x0 ;  /* 0x0000000000007b1d */ /* 0x000fe20000010000 */
[C---:B------:R-:W-:Y:S01]  /*6d10*/  FSETP.GEU.AND P1, PT, R102.reuse, 1.175494350822287508e-38, PT ;  /* 0x008000006600780b */ /* 0x040fe20003f2e000 */
[----:B-1----:R-:W-:Y:S01]  /*6d20*/  IMAD.MOV.U32 R4, RZ, RZ, 0x3dc6b27f ;  /* 0x3dc6b27fff047424 */ /* 0x002fe200078e00ff */
[----:B------:R-:W-:Y:S02]  /*6d30*/  FSETP.GEU.AND P3, PT, |R102|, 1.175494350822287508e-38, PT ;  /* 0x008000006600780b */ /* 0x000fe40003f6e200 */
[----:B------:R-:W-:Y:S01]  /*6d40*/  FSEL R75, R3, R102, !P1 ;  /* 0x00000066034b7208 */ /* 0x000fe20004800000 */
[----:B------:R-:W0:Y:S02]  /*6d50*/  LDCU.64 UR4, c[0x0][0x3e0] ;  /* 0x00007c00ff0477ac */ /* 0x000e240008000a00 */
[----:B------:R-:W1:Y:S01]  /*6d60*/  LDC.64 R72, c[0x0][0x398] ;  /* 0x0000e600ff487b82 */ /* 0x000e620000000a00 */
[----:B------:R-:W-:-:S02]  /*6d70*/  ISETP.GE.U32.AND P6, PT, R0, 0x20, PT ;  /* 0x000000200000780c */ /* 0x000fc40003fc6070 */
[C---:B------:R-:W-:Y:S02]  /*6d80*/  IADD3 R3, PT, PT, R75.reuse, -0x3f3504f3, RZ ;  /* 0xc0cafb0d4b037810 */ /* 0x040fe40007ffe0ff */
[----:B------:R-:W-:Y:S02]  /*6d90*/  ISETP.GE.U32.AND P4, PT, R75, 0x7f800000, PT ;  /* 0x7f8000004b00780c */ /* 0x000fe40003f86070 */
[----:B------:R-:W-:Y:S01]  /*6da0*/  LOP3.LUT R68, R3, 0xff800000, RZ, 0xc0, !PT ;  /* 0xff80000003447812 */ /* 0x000fe200078ec0ff */
[----:B------:R-:W2:Y:S01]  /*6db0*/  LDC R99, c[0x0][0x3e8] ;  /* 0x0000fa00ff637b82 */ /* 0x000ea20000000800 */
[C---:B------:R-:W-:Y:S02]  /*6dc0*/  FSETP.NEU.AND P2, PT, R75.reuse, RZ, PT ;  /* 0x000000ff4b00720b */ /* 0x040fe40003f4d000 */
[-C--:B------:R-:W-:Y:S02]  /*6dd0*/  IADD3 R3, PT, PT, R75, -R68.reuse, RZ ;  /* 0x800000444b037210 */ /* 0x080fe40007ffe0ff */
[----:B------:R-:W-:-:S03]  /*6de0*/  I2FP.F32.S32 R68, R68 ;  /* 0x0000004400447245 */ /* 0x000fc60000201400 */
[----:B------:R-:W-:Y:S01]  /*6df0*/  FADD R69, R3, -1 ;  /* 0xbf80000003457421 */ /* 0x000fe20000000000 */
[----:B------:R-:W-:Y:S01]  /*6e00*/  FSEL R3, RZ, -23, P1 ;  /* 0xc1b80000ff037808 */ /* 0x000fe20000800000 */
[----:B------:R-:W3:Y:S01]  /*6e10*/  @!P0 SYNCS.CCTL.IV [UR8+0xb000] ;  /* 0x00b00000ff0089b1 */ /* 0x000ee20008000008 */
[----:B------:R-:W-:Y:S01]  /*6e20*/  FSETP.GT.AND P1, PT, |R102|, 8.50705917302346158658e+37, PT ;  /* 0x7e8000006600780b */ /* 0x000fe20003f24200 */
[C---:B------:R-:W-:Y:S01]  /*6e30*/  FFMA.FTZ R4, R69.reuse, R4, -0.16845393180847167969 ;  /* 0xbe2c7f3045047423 */ /* 0x040fe20000010004 */
[----:B---3--:R-:W-:Y:S01]  /*6e40*/  BAR.SYNC.DEFER_BLOCKING 0x0 ;  /* 0x0000000000007b1d */ /* 0x008fe20000010000 */
[----:B------:R-:W-:Y:S01]  /*6e50*/  FFMA.FTZ R3, R68, 1.1920928955078125e-07, R3 ;  /* 0x3400000044037823 */ /* 0x000fe20000010003 */
[----:B------:R-:W-:Y:S01]  /*6e60*/  @P4 MOV R68, 0x7f800000 ;  /* 0x7f80000000444802 */ /* 0x000fe20000000f00 */
[----:B------:R-:W-:Y:S01]  /*6e70*/  FFMA.FTZ R4, R69, R4, 0.1716887056827545166 ;  /* 0x3e2fcf2a45047423 */ /* 0x000fe20000010004 */
[----:B0-----:R-:W-:-:S03]  /*6e80*/  UIMAD UR4, UR7, UR4, URZ ;  /* 0x00000004070472a4 */ /* 0x001fc6000f8e02ff */
[----:B------:R-:W-:-:S04]  /*6e90*/  FFMA.FTZ R4, R69, R4, -0.17900948226451873779 ;  /* 0xbe374e4345047423 */ /* 0x000fc80000010004 */
[----:B------:R-:W-:Y:S01]  /*6ea0*/  FFMA.FTZ R4, R69, R4, 0.20512372255325317383 ;  /* 0x3e520bf445047423 */ /* 0x000fe20000010004 */
[----:B------:R-:W-:Y:S01]  /*6eb0*/  @P1 FMUL R102, R102, 0.25 ;  /* 0x3e80000066661820 */ /* 0x000fe20000400000 */
[----:B--2---:R-:W-:Y:S02]  /*6ec0*/  IMAD R181, R99, 0x60, RZ ;  /* 0x0000006063b57824 */ /* 0x004fe400078e02ff */
[----:B------:R-:W-:Y:S01]  /*6ed0*/  FFMA.FTZ R4, R69, R4, -0.24046532809734344482 ;  /* 0xbe763c8b45047423 */ /* 0x000fe20000010004 */
[----:B------:R-:W-:Y:S01]  /*6ee0*/  @!P3 FMUL R102, R102, 16777216 ;  /* 0x4b8000006666b820 */ /* 0x000fe20000400000 */
[----:B------:R-:W-:Y:S02]  /*6ef0*/  IMAD R197, R99, 0x70, RZ ;  /* 0x0000007063c57824 */ /* 0x000fe400078e02ff */
[----:B------:R-:W-:Y:S01]  /*6f00*/  FFMA.FTZ R4, R69, R4, 0.28857114911079406738 ;  /* 0x3e93bf9945047423 */ /* 0x000fe20000010004 */
[C---:B------:R-:W-:Y:S02]  /*6f10*/  IMAD R173, R99.reuse, 0x58, RZ ;  /* 0x0000005863ad7824 */ /* 0x040fe400078e02ff */
[----:B------:R-:W-:-:S02]  /*6f20*/  IMAD R189, R99, 0x68, RZ ;  /* 0x0000006863bd7824 */ /* 0x000fc400078e02ff */
[----:B------:R-:W-:Y:S01]  /*6f30*/  FFMA.FTZ R4, R69, R4, -0.36067417263984680176 ;  /* 0xbeb8aa4945047423 */ /* 0x000fe20000010004 */
[----:B------:R-:W0:Y:S01]  /*6f40*/  @!P0 SYNCS.CCTL.IV [UR8+0xb008] ;  /* 0x00b00800ff0089b1 */ /* 0x000e220008000008 */
[----:B------:R-:W-:Y:S02]  /*6f50*/  IMAD R157, R99, 0x44, RZ ;  /* 0x00000044639d7824 */ /* 0x000fe400078e02ff */
[----:B------:R-:W-:Y:S01]  /*6f60*/  FFMA.FTZ R4, R69, R4, 0.48089820146560668945 ;  /* 0x3ef6384a45047423 */ /* 0x000fe20000010004 */
[C---:B------:R-:W-:Y:S02]  /*6f70*/  IMAD R205, R99.reuse, 0x78, RZ ;  /* 0x0000007863cd7824 */ /* 0x040fe400078e02ff */
[----:B------:R-:W-:Y:S02]  /*6f80*/  IMAD R163, R99, 0x4c, RZ ;  /* 0x0000004c63a37824 */ /* 0x000fe400078e02ff */
[----:B------:R-:W-:Y:S01]  /*6f90*/  FFMA.FTZ R70, R69, R4, -0.72134751081466674805 ;  /* 0xbf38aa3b45467423 */ /* 0x000fe20000010004 */
[C---:B------:R-:W-:Y:S01]  /*6fa0*/  IMAD R169, R99.reuse, 0x54, RZ ;  /* 0x0000005463a97824 */ /* 0x040fe200078e02ff */
[----:B------:R-:W2:Y:S01]  /*6fb0*/  LDTM.x64 R4, tmem[UR10] ;  /* 0x0000000a000479ee */ /* 0x000ea20008340000 */
[----:B------:R-:W-:-:S02]  /*6fc0*/  IMAD R177, R99, 0x5c, RZ ;  /* 0x0000005c63b17824 */ /* 0x000fc400078e02ff */
[----:B------:R-:W-:Y:S01]  /*6fd0*/  FMUL R70, R69, R70 ;  /* 0x0000004645467220 */ /* 0x000fe20000400000 */
[C---:B------:R-:W-:Y:S01]  /*6fe0*/  IMAD R77, R99.reuse, 0x2e, RZ ;  /* 0x0000002e634d7824 */ /* 0x040fe200078e02ff */
[----:B------:R-:W-:Y:S01]  /*6ff0*/  NOP ;  /* 0x0000000000007918 */ /* 0x000fe20000000000 */
[----:B------:R-:W-:Y:S02]  /*7000*/  IMAD R185, R99, 0x64, RZ ;  /* 0x0000006463b97824 */ /* 0x000fe400078e02ff */
[----:B------:R-:W-:Y:S01]  /*7010*/  FMUL R70, R69, R70 ;  /* 0x0000004645467220 */ /* 0x000fe20000400000 */
[C---:B------:R-:W-:Y:S02]  /*7020*/  IMAD R81, R99.reuse, 0x32, RZ ;  /* 0x0000003263517824 */ /* 0x040fe400078e02ff */
[----:B------:R-:W-:Y:S02]  /*7030*/  IMAD R193, R99, 0x6c, RZ ;  /* 0x0000006c63c17824 */ /* 0x000fe400078e02ff */
[----:B------:R-:W-:Y:S01]  /*7040*/  FFMA.FTZ R70, R69, 1.4426950216293334961, R70 ;  /* 0x3fb8aa3b45467823 */ /* 0x000fe20000010046 */
[----:B------:R-:W-:Y:S01]  /*7050*/  IMAD R69, R2, UR5, RZ ;  /* 0x0000000502457c24 */ /* 0x000fe2000f8e02ff */
[----:B------:R-:W-:Y:S01]  /*7060*/  USHF.L.U32 UR5, UR4, 0x1, URZ ;  /* 0x0000000104057899 */ /* 0x000fe200080006ff */
[----:B------:R-:W-:-:S02]  /*7070*/  IMAD R201, R99, 0x74, RZ ;  /* 0x0000007463c97824 */ /* 0x000fc400078e02ff */
[----:B------:R-:W-:Y:S01]  /*7080*/  FADD R3, R3, R70 ;  /* 0x0000004603037221 */ /* 0x000fe20000000000 */
[C---:B------:R-:W-:Y:S01]  /*7090*/  IMAD.HI R70, R69.reuse, 0x2, RZ ;  /* 0x0000000245467827 */ /* 0x040fe200078e02ff */
[----:B------:R-:W-:-:S03]  /*70a0*/  SHF.L.U32 R71, R69, 0x1, RZ ;  /* 0x0000000145477819 */ /* 0x000fc600000006ff */
[----:B------:R-:W-:Y:S01]  /*70b0*/  @P4 FFMA.FTZ R3, R75, R68, +INF ;  /* 0x7f8000004b034423 */ /* 0x000fe20000010044 */
[----:B------:R-:W3:Y:S01]  /*70c0*/  MUFU.RCP R69, R102 ;  /* 0x0000006600457308 */ /* 0x000ee20000001000 */
[----:B------:R-:W-:Y:S01]  /*70d0*/  IMAD R75, R99, 0x19, RZ ;  /* 0x00000019634b7824 */ /* 0x000fe200078e02ff */
[----:B-1----:R-:W-:Y:S01]  /*70e0*/  IADD3 R68, P4, P5, R71, UR5, R72 ;  /* 0x0000000547447c10 */ /* 0x002fe2000fd9e048 */
[----:B------:R-:W-:Y:S01]  /*70f0*/  UIMAD.WIDE UR4, UR4, 0x2, URZ ;  /* 0x00000002040478a5 */ /* 0x000fe2000f8e02ff */
[----:B------:R-:W-:Y:S01]  /*7100*/  FSEL R3, R3, -INF , P2 ;  /* 0xff80000003037808 */ /* 0x000fe20001000000 */
[----:B------:R-:W-:Y:S02]  /*7110*/  IMAD R71, R99, 0x17, RZ ;  /* 0x0000001763477824 */ /* 0x000fe400078e02ff */
[----:B--2---:R-:W-:Y:S01]  /*7120*/  @P1 FMUL R4, R4, 0.25 ;  /* 0x3e80000004041820 */ /* 0x004fe20000400000 */
[----:B------:R-:W-:Y:S01]  /*7130*/  @P1 FMUL R5, R5, 0.25 ;  /* 0x3e80000005051820 */ /* 0x000fe20000400000 */
[----:B------:R-:W-:Y:S01]  /*7140*/  @P1 FMUL R12, R12, 0.25 ;  /* 0x3e8000000c0c1820 */ /* 0x000fe20000400000 */
[----:B------:R-:W-:Y:S01]  /*7150*/  @P1 FMUL R10, R10, 0.25 ;  /* 0x3e8000000a0a1820 */ /* 0x000fe20000400000 */
[----:B------:R-:W-:Y:S01]  /*7160*/  @!P3 FMUL R4, R4, 16777216 ;  /* 0x4b8000000404b820 */ /* 0x000fe20000400000 */
[----:B------:R-:W-:Y:S01]  /*7170*/  @!P3 FMUL R5, R5, 16777216 ;  /* 0x4b8000000505b820 */ /* 0x000fe20000400000 */
[----:B------:R-:W-:Y:S01]  /*7180*/  @P1 FMUL R11, R11, 0.25 ;  /* 0x3e8000000b0b1820 */ /* 0x000fe20000400000 */
        /* <DEDUP_REMOVED lines=9> */
[----:B------:R-:W-:Y:S01]  /*7220*/  @!P3 FMUL R12, R12, 16777216 ;  /* 0x4b8000000c0cb820 */ /* 0x000fe20000400000 */
[C---:B---3--:R-:W-:Y:S01]  /*7230*/  FMUL R4, R69.reuse, R4 ;  /* 0x0000000445047220 */ /* 0x048fe20000400000 */
[----:B------:R-:W-:Y:S01]  /*7240*/  FMUL R5, R69, R5 ;  /* 0x0000000545057220 */ /* 0x000fe20000400000 */
        /* <DEDUP_REMOVED lines=11> */
[----:B------:R-:W-:Y:S01]  /*7300*/  @!P3 FMUL R11, R11, 16777216 ;  /* 0x4b8000000b0bb820 */ /* 0x000fe20000400000 */
        /* <DEDUP_REMOVED lines=46> */
[----:B------:R-:W-:Y:S01]  /*75f0*/  @!P3 FMUL R13, R13, 16777216 ;  /* 0x4b8000000d0db820 */ /* 0x000fe20000400000 */
[----:B------:R-:W-:Y:S01]  /*7600*/  @!P3 FMUL R26, R26, 16777216 ;  /* 0x4b8000001a1ab820 */ /* 0x000fe20000400000 */
[----:B------:R-:W-:Y:S01]  /*7610*/  @!P3 FMUL R27, R27, 16777216 ;  /* 0x4b8000001b1bb820 */ /* 0x000fe20000400000 */
[----:B------:R-:W-:Y:S01]  /*7620*/  FMUL R93, R69, R12 ;  /* 0x0000000c455d7220 */ /* 0x000fe20000400000 */
[----:B------:R-:W-:Y:S01]  /*7630*/  FFMA R108, R3, 0.69314718246459960938, R108 ;  /* 0x3f317218036c7823 */ /* 0x000fe2000000006c */
[----:B------:R-:W-:Y:S01]  /*7640*/  @!P3 FMUL R6, R6, 16777216 ;  /* 0x4b8000000606b820 */ /* 0x000fe20000400000 */
        /* <DEDUP_REMOVED lines=9> */
[C---:B------:R-:W-:Y:S01]  /*76e0*/  FMUL R92, R69.reuse, R10 ;  /* 0x0000000a455c7220 */ /* 0x040fe20000400000 */
[C---:B------:R-:W-:Y:S01]  /*76f0*/  FMUL R11, R69.reuse, R11 ;  /* 0x0000000b450b7220 */ /* 0x040fe20000400000 */
[C---:B------:R-:W-:Y:S01]  /*7700*/  FMUL R97, R69.reuse, R20 ;  /* 0x0000001445617220 */ /* 0x040fe20000400000 */
[----:B------:R-:W-:Y:S01]  /*7710*/  FMUL R12, R69, R21 ;  /* 0x00000015450c7220 */ /* 0x000fe20000400000 */
[----:B------:R-:W-:Y:S01]  /*7720*/  F2FP.F16.F32.PACK_AB R3, R5, R4 ;  /* 0x000000040503723e */ /* 0x000fe200000000ff */
        /* <DEDUP_REMOVED lines=41> */
[----:B------:R-:W-:Y:S01]  /*79c0*/  FMUL R19, R69, R19 ;  /* 0x0000001345137220 */ /* 0x000fe20000400000 */
[----:B------:R-:W-:-:S02]  /*79d0*/  IMAD R5, R99, 0x30, RZ ;  /* 0x0000003063057824 */ /* 0x000fc400078e02ff */
        /* <DEDUP_REMOVED lines=56> */
[----:B------:R-:W-:Y:S01]  /*7d60*/  F2FP.F16.F32.PACK_AB R92, R11, R92 ;  /* 0x0000005c0b5c723e */ /* 0x000fe200000000ff */
[C---:B------:R-:W-:Y:S01]  /*7d70*/  IMAD R11, R99.reuse, 0x6, RZ ;  /* 0x00000006630b7824 */ /* 0x040fe200078e02ff */
[----:B------:R-:W-:Y:S01]  /*7d80*/  F2FP.F16.F32.PACK_AB R97, R12, R97 ;  /* 0x000000610c61723e */ /* 0x000fe200000000ff */
[C---:B------:R-:W-:Y:S01]  /*7d90*/  IMAD R27, R99.reuse, 0x28, RZ ;  /* 0x00000028631b7824 */ /* 0x040fe200078e02ff */
[----:B------:R-:W-:Y:S01]  /*7da0*/  IADD3.X R69, PT, PT, R70, UR5, R73, P4, P5 ;  /* 0x0000000546457c10 */ /* 0x000fe2000a7ea449 */
[----:B------:R-:W-:Y:S01]  /*7db0*/  IMAD R17, R99, 0x48, RZ ;  /* 0x0000004863117824 */ /* 0x000fe200078e02ff */
[----:B------:R-:W-:Y:S01]  /*7dc0*/  F2FP.F16.F32.PACK_AB R96, R19, R96 ;  /* 0x000000601360723e */ /* 0x000fe200000000ff */
[----:B------:R-:W-:Y:S01]  /*7dd0*/  IMAD R19, R99, 0x50, RZ ;  /* 0x0000005063137824 */ /* 0x000fe200078e02ff */
[----:B------:R-:W-:Y:S01]  /*7de0*/  IADD3 R12, P3, PT, R5, R68, RZ ;  /* 0x00000044050c7210 */ /* 0x000fe20007f7e0ff */
[C---:B------:R-:W-:Y:S01]  /*7df0*/  IMAD R9, R99.reuse, 0x5, RZ ;  /* 0x0000000563097824 */ /* 0x040fe200078e02ff */
[----:B------:R-:W-:Y:S01]  /*7e00*/  F2FP.F16.F32.PACK_AB R101, R14, R101 ;  /* 0x000000650e65723e */ /* 0x000fe200000000ff */
[----:B------:R-:W-:Y:S01]  /*7e10*/  IMAD R31, R99, 0x1c, RZ ;  /* 0x0000001c631f7824 */ /* 0x000fe200078e02ff */
[----:B------:R-:W-:Y:S01]  /*7e20*/  F2FP.F16.F32.PACK_AB R90, R7, R90 ;  /* 0x0000005a075a723e */ /* 0x000fe200000000ff */
[----:B------:R-:W-:Y:S01]  /*7e30*/  IMAD R7, R99, 0x3, RZ ;  /* 0x0000000363077824 */ /* 0x000fe200078e02ff */
[----:B------:R-:W-:Y:S01]  /*7e40*/  F2FP.F16.F32.PACK_AB R94, R15, R94 ;  /* 0x0000005e0f5e723e */ /* 0x000fe200000000ff */
[----:B------:R-:W-:Y:S01]  /*7e50*/  IMAD R15, R99, 0xc, RZ ;  /* 0x0000000c630f7824 */ /* 0x000fe200078e02ff */
[-C--:B------:R-:W-:Y:S01]  /*7e60*/  IADD3 R14, P1, PT, R13, R68.reuse, RZ ;  /* 0x000000440d0e7210 */ /* 0x080fe20007f3e0ff */
[C---:B------:R-:W-:Y:S01]  /*7e70*/  IMAD R35, R99.reuse, 0x38, RZ ;  /* 0x0000003863237824 */ /* 0x040fe200078e02ff */
[----:B------:R-:W-:Y:S01]  /*7e80*/  F2FP.F16.F32.PACK_AB R105, R18, R105 ;  /* 0x000000691269723e */ /* 0x000fe200000000ff */
[----:B------:R-:W-:Y:S01]  /*7e90*/  IMAD R41, R99, 0x24, RZ ;  /* 0x0000002463297824 */ /* 0x000fe200078e02ff */
[----:B------:R-:W-:Y:S01]  /*7ea0*/  IADD3 R4, P0, PT, R181, R68, RZ ;  /* 0x00000044b5047210 */ /* 0x000fe20007f1e0ff */
[----:B------:R-:W-:Y:S01]  /*7eb0*/  IMAD R21, R99, 0x7, RZ ;  /* 0x0000000763157824 */ /* 0x000fe200078e02ff */
[----:B------:R-:W-:Y:S01]  /*7ec0*/  LEA.HI.X.SX32 R13, R13, R69, 0x1, P3 ;  /* 0x000000450d0d7211 */ /* 0x000fe200018f0eff */
[C---:B------:R-:W-:Y:S01]  /*7ed0*/  IMAD R39, R99.reuse, 0x12, RZ ;  /* 0x0000001263277824 */ /* 0x040fe200078e02ff */
[----:B------:R-:W-:Y:S01]  /*7ee0*/  F2FP.F16.F32.PACK_AB R91, R6, R91 ;  /* 0x0000005b065b723e */ /* 0x000fe200000000ff */
[----:B------:R-:W-:Y:S01]  /*7ef0*/  IMAD R45, R99, 0x16, RZ ;  /* 0x00000016632d7824 */ /* 0x000fe200078e02ff */
[----:B------:R-:W-:Y:S01]  /*7f00*/  F2FP.F16.F32.PACK_AB R100, R25, R100 ;  /* 0x000000641964723e */ /* 0x000fe200000000ff */
[----:B------:R-:W-:Y:S01]  /*7f10*/  IMAD R25, R99, 0xa, RZ ;  /* 0x0000000a63197824 */ /* 0x000fe200078e02ff */
[-C--:B------:R-:W-:Y:S01]  /*7f20*/  IADD3 R18, P3, PT, R11, R68.reuse, RZ ;  /* 0x000000440b127210 */ /* 0x080fe20007f7e0ff */
[----:B------:R-:W-:Y:S01]  /*7f30*/  IMAD R53, R99, 0x34, RZ ;  /* 0x0000003463357824 */ /* 0x000fe200078e02ff */
[-C--:B------:R-:W-:Y:S01]  /*7f40*/  IADD3 R6, P4, PT, R19, R68.reuse, RZ ;  /* 0x0000004413067210 */ /* 0x080fe20007f9e0ff */
[C---:B------:R-:W-:Y:S01]  /*7f50*/  IMAD R59, R99.reuse, 0x3c, RZ ;  /* 0x0000003c633b7824 */ /* 0x040fe200078e02ff */
[----:B------:R-:W-:Y:S01]  /*7f60*/  F2FP.F16.F32.PACK_AB R103, R16, R103 ;  /* 0x000000671067723e */ /* 0x000fe200000000ff */
[----:B------:R-:W-:Y:S01]  /*7f70*/  IMAD R67, R99, 0x26, RZ ;  /* 0x0000002663437824 */ /* 0x000fe200078e02ff */
[-C--:B------:R-:W-:Y:S01]  /*7f80*/  LEA.HI.X.SX32 R5, R5, R69.reuse, 0x1, P0 ;  /* 0x0000004505057211 */ /* 0x080fe200000f0eff */
[----:B------:R-:W-:Y:S01]  /*7f90*/  IMAD R49, R99, 0xf, RZ ;  /* 0x0000000f63317824 */ /* 0x000fe200078e02ff */
[----:B------:R-:W-:Y:S01]  /*7fa0*/  IADD3 R16, P0, PT, R15, R68, RZ ;  /* 0x000000440f107210 */ /* 0x000fe20007f1e0ff */
[----:B------:R-:W-:Y:S01]  /*7fb0*/  IMAD R73, R99, 0x2a, RZ ;  /* 0x0000002a63497824 */ /* 0x000fe200078e02ff */
[----:B------:R-:W-:Y:S01]  /*7fc0*/  LEA.HI.X.SX32 R19, R7, R69, 0x1, P3 ;  /* 0x0000004507137211 */ /* 0x000fe200018f0eff */
[C---:B------:R-:W-:Y:S01]  /*7fd0*/  IMAD R65, R99.reuse, 0x15, RZ ;  /* 0x0000001563417824 */ /* 0x040fe200078e02ff */
[----:B------:R-:W-:Y:S01]  /*7fe0*/  F2FP.F16.F32.PACK_AB R113, R26, R113 ;  /* 0x000000711a71723e */ /* 0x000fe200000000ff */
        /* <DEDUP_REMOVED lines=9> */
[----:B------:R-:W-:Y:S01]  /*8080*/  IADD3 R10, P2, PT, R17, R68, RZ ;  /* 0x00000044110a7210 */ /* 0x000fe20007f5e0ff */
[C---:B------:R-:W-:Y:S01]  /*8090*/  IMAD R155, R99.reuse, 0x42, RZ ;  /* 0x00000042639b7824 */ /* 0x040fe200078e02ff */
[----:B------:R-:W-:Y:S01]  /*80a0*/  F2FP.F16.F32.PACK_AB R93, R8, R93 ;  /* 0x0000005d085d723e */ /* 0x000fe200000000ff */
[----:B------:R-:W-:Y:S01]  /*80b0*/  IMAD R79, R99, 0x1b, RZ ;  /* 0x0000001b634f7824 */ /* 0x000fe200078e02ff */
[----:B------:R-:W-:Y:S01]  /*80c0*/  F2FP.F16.F32.PACK_AB R104, R33, R104 ;  /* 0x000000682168723e */ /* 0x000fe200000000ff */
[C---:B------:R-:W-:Y:S01]  /*80d0*/  IMAD R33, R99.reuse, 0xe, RZ ;  /* 0x0000000e63217824 */ /* 0x040fe200078e02ff */
[----:B------:R-:W-:Y:S01]  /*80e0*/  F2FP.F16.F32.PACK_AB R109, R22, R109 ;  /* 0x0000006d166d723e */ /* 0x000fe200000000ff */
[----:B------:R-:W-:Y:S01]  /*80f0*/  IMAD R159, R99, 0x46, RZ ;  /* 0x00000046639f7824 */ /* 0x000fe200078e02ff */
[----:B------:R-:W-:Y:S01]  /*8100*/  LEA.HI.X.SX32 R17, R11, R69, 0x1, P0 ;  /* 0x000000450b117211 */ /* 0x000fe200000f0eff */
[----:B------:R-:W-:Y:S01]  /*8110*/  IMAD R83, R99, 0x1d, RZ ;  /* 0x0000001d63537824 */ /* 0x000fe200078e02ff */
[-C--:B------:R-:W-:Y:S01]  /*8120*/  IADD3 R8, P5, PT, R197, R68.reuse, RZ ;  /* 0x00000044c5087210 */ /* 0x080fe20007fbe0ff */
[----:B------:R-:W-:Y:S01]  /*8130*/  IMAD R161, R99, 0x4a, RZ ;  /* 0x0000004a63a17824 */ /* 0x000fe200078e02ff */
[-C--:B------:R-:W-:Y:S01]  /*8140*/  IADD3 R22, P0, PT, R27, R68.reuse, RZ ;  /* 0x000000441b167210 */ /* 0x080fe20007f1e0ff */
[C---:B------:R-:W-:Y:S01]  /*8150*/  IMAD R87, R99.reuse, 0x1f, RZ ;  /* 0x0000001f63577824 */ /* 0x040fe200078e02ff */
[----:B------:R-:W-:Y:S01]  /*8160*/  F2FP.F16.F32.PACK_AB R125, R32, R125 ;  /* 0x0000007d207d723e */ /* 0x000fe200000000ff */
[----:B------:R-:W-:Y:S01]  /*8170*/  IMAD R165, R99, 0x4e, RZ ;  /* 0x0000004e63a57824 */ /* 0x000fe200078e02ff */
[----:B------:R-:W-:Y:S01]  /*8180*/  LEA.HI.X.SX32 R27, R9, R69, 0x1, P4 ;  /* 0x00000045091b7211 */ /* 0x000fe200020f0eff */
[C---:B------:R-:W-:Y:S01]  /*8190*/  IMAD R167, R99.reuse, 0x52, RZ ;  /* 0x0000005263a77824 */ /* 0x040fe200078e02ff */
        /* <DEDUP_REMOVED lines=12> */
[----:B------:R-:W-:Y:S01]  /*8260*/  F2FP.F16.F32.PACK_AB R112, R47, R112 ;  /* 0x000000702f70723e */ /* 0x000fe200000000ff */
[----:B------:R-:W-:Y:S01]  /*8270*/  IMAD R47, R99, 0x2c, RZ ;  /* 0x0000002c632f7824 */ /* 0x000fe200078e02ff */
[----:B------:R-:W-:Y:S01]  /*8280*/  LEA.HI.X.SX32 R33, R33, R69, 0x1, P4 ;  /* 0x0000004521217211 */ /* 0x000fe200020f0eff */
        /* <DEDUP_REMOVED lines=9> */
[-C--:B------:R-:W-:Y:S01]  /*8320*/  IADD3 R30, P3, PT, R35, R68.reuse, RZ ;  /* 0x00000044231e7210 */ /* 0x080fe20007f7e0ff */
[----:B------:R-:W-:Y:S01]  /*8330*/  IMAD R187, R99, 0x66, RZ ;  /* 0x0000006663bb7824 */ /* 0x000fe200078e02ff */
[-C--:B------:R-:W-:Y:S01]  /*8340*/  LEA.HI.X.SX32 R35, R21, R69.reuse, 0x1, P5 ;  /* 0x0000004515237211 */ /* 0x080fe200028f0eff */
[----:B------:R-:W-:Y:S01]  /*8350*/  IMAD R137, R99, 0x2d, RZ ;  /* 0x0000002d63897824 */ /* 0x000fe200078e02ff */
[-C--:B------:R-:W-:Y:S01]  /*8360*/  IADD3 R40, P5, PT, R39, R68.reuse, RZ ;  /* 0x0000004427287210 */ /* 0x080fe20007fbe0ff */
[----:B------:R-:W-:Y:S01]  /*8370*/  IMAD R191, R99, 0x6a, RZ ;  /* 0x0000006a63bf7824 */ /* 0x000fe200078e02ff */
[----:B------:R-:W-:Y:S01]  /*8380*/  LEA.HI.X.SX32 R39, R39, R69, 0x1, P4 ;  /* 0x0000004527277211 */ /* 0x000fe200020f0eff */
[----:B------:R-:W-:Y:S01]  /*8390*/  IMAD R139, R99, 0x2f, RZ ;  /* 0x0000002f638b7824 */ /* 0x000fe200078e02ff */
[----:B------:R-:W-:Y:S01]  /*83a0*/  IADD3 R44, P4, PT, R47, R68, RZ ;  /* 0x000000442f2c7210 */ /* 0x000fe20007f9e0ff */
[----:B------:R-:W-:Y:S01]  /*83b0*/  IMAD R195, R99, 0x6e, RZ ;  /* 0x0000006e63c37824 */ /* 0x000fe200078e02ff */
[----:B------:R-:W-:Y:S01]  /*83c0*/  F2FP.F16.F32.PACK_AB R106, R37, R106 ;  /* 0x0000006a256a723e */ /* 0x000fe200000000ff */
[C---:B------:R-:W-:Y:S01]  /*83d0*/  IMAD R37, R99.reuse, 0xb, RZ ;  /* 0x0000000b63257824 */ /* 0x040fe200078e02ff */
[----:B------:R-:W-:Y:S01]  /*83e0*/  F2FP.F16.F32.PACK_AB R107, R20, R107 ;  /* 0x0000006b146b723e */ /* 0x000fe200000000ff */
[----:B------:R-:W-:Y:S01]  /*83f0*/  IMAD R141, R99, 0x31, RZ ;  /* 0x00000031638d7824 */ /* 0x000fe200078e02ff */
[-C--:B------:R-:W-:Y:S01]  /*8400*/  LEA.HI.X.SX32 R15, R15, R69.reuse, 0x1, P1 ;  /* 0x000000450f0f7211 */ /* 0x080fe200008f0eff */
[----:B------:R-:W-:Y:S01]  /*8410*/  IMAD R199, R99, 0x72, RZ ;  /* 0x0000007263c77824 */ /* 0x000fe200078e02ff */
[-C--:B------:R-:W-:Y:S01]  /*8420*/  LEA.HI.X.SX32 R11, R41, R69.reuse, 0x1, P2 ;  /* 0x00000045290b7211 */ /* 0x080fe200010f0eff */
        /* <DEDUP_REMOVED lines=20> */
[----:B------:R1:W-:Y:S01]  /*8570*/  STG.E.U16 desc[UR34][R68.64], R3 ;  /* 0x0000000344007986 */ /* 0x0003e2000c101522 */
[----:B------:R-:W-:Y:S01]  /*8580*/  F2FP.F16.F32.PACK_AB R124, R57, R124 ;  /* 0x0000007c397c723e */ /* 0x000fe200000000ff */
[----:B------:R-:W-:Y:S01]  /*8590*/  IMAD R57, R99, 0x1e, RZ ;  /* 0x0000001e63397824 */ /* 0x000fe200078e02ff */
[----:B------:R-:W-:Y:S01]  /*85a0*/  IADD3 R28, P0, PT, R189, R68, RZ ;  /* 0x00000044bd1c7210 */ /* 0x000fe20007f1e0ff */
[----:B------:R-:W2:Y:S01]  /*85b0*/  LDCU UR4, c[0x0][0x3ec] ;  /* 0x00007d80ff0477ac */ /* 0x000ea20008000800 */
[----:B------:R-:W-:-:S02]  /*85c0*/  LEA.HI.X.SX32 R47, R37, R69, 0x1, P5 ;  /* 0x00000045252f7211 */ /* 0x000fc400028f0eff */
[----:B------:R-:W-:Y:S02]  /*85d0*/  IADD3 R52, P5, PT, R51, R68, RZ ;  /* 0x0000004433347210 */ /* 0x000fe40007fbe0ff */
[----:B------:R-:W-:Y:S01]  /*85e0*/  F2FP.F16.F32.PACK_AB R130, R63, R130 ;  /* 0x000000823f82723e */ /* 0x000fe200000000ff */
[----:B------:R-:W-:Y:S01]  /*85f0*/  IMAD R63, R99, 0x22, RZ ;  /* 0x00000022633f7824 */ /* 0x000fe200078e02ff */
[-C--:B------:R-:W-:Y:S02]  /*8600*/  LEA.HI.X.SX32 R51, R51, R69.reuse, 0x1, P4 ;  /* 0x0000004533337211 */ /* 0x080fe400020f0eff */
[-C--:B------:R-:W-:Y:S02]  /*8610*/  IADD3 R56, P4, PT, R59, R68.reuse, RZ ;  /* 0x000000443b387210 */ /* 0x080fe40007f9e0ff */
[----:B------:R-:W-:Y:S02]  /*8620*/  LEA.HI.X.SX32 R31, R31, R69, 0x1, P3 ;  /* 0x000000451f1f7211 */ /* 0x000fe400018f0eff */
[----:B------:R-:W-:-:S02]  /*8630*/  IADD3 R42, P2, PT, R157, R68, RZ ;  /* 0x000000449d2a7210 */ /* 0x000fc40007f5e0ff */
[-C--:B------:R-:W-:Y:S02]  /*8640*/  LEA.HI.X.SX32 R29, R53, R69.reuse, 0x1, P0 ;  /* 0x00000045351d7211 */ /* 0x080fe400000f0eff */
[----:B------:R-:W-:Y:S01]  /*8650*/  IADD3 R36, P3, PT, R205, R68, RZ ;  /* 0x00000044cd247210 */ /* 0x000fe20007f7e0ff */
[----:B--2---:R-:W-:Y:S01]  /*8660*/  UIMAD UR4, UR7, UR4, URZ ;  /* 0x00000004070472a4 */ /* 0x004fe2000f8e02ff */
[-C--:B------:R-:W-:Y:S02]  /*8670*/  LEA.HI.X.SX32 R53, R43, R69.reuse, 0x1, P5 ;  /* 0x000000452b357211 */ /* 0x080fe400028f0eff */
[----:B------:R-:W-:Y:S01]  /*8680*/  F2FP.F16.F32.PACK_AB R122, R55, R122 ;  /* 0x0000007a377a723e */ /* 0x000fe200000000ff */
[----:B------:R-:W-:Y:S01]  /*8690*/  IMAD R55, R99, 0x11, RZ ;  /* 0x0000001163377824 */ /* 0x000fe200078e02ff */
[----:B------:R-:W-:Y:S01]  /*86a0*/  IADD3 R58, P5, PT, R57, R68, RZ ;  /* 0x00000044393a7210 */ /* 0x000fe20007fbe0ff */
[----:B------:R-:W-:Y:S01]  /*86b0*/  USHF.L.U32 UR6, UR4, 0x2, URZ ;  /* 0x0000000204067899 */ /* 0x000fe200080006ff */
[----:B------:R-:W-:Y:S01]  /*86c0*/  F2FP.F16.F32.PACK_AB R128, R61, R128 ;  /* 0x000000803d80723e */ /* 0x000fe200000000ff */
[----:B------:R-:W-:Y:S01]  /*86d0*/  IMAD R61, R99, 0x13, RZ ;  /* 0x00000013633d7824 */ /* 0x000fe200078e02ff */
[----:B------:R-:W-:Y:S01]  /*86e0*/  LEA.HI.X.SX32 R57, R57, R69, 0x1, P4 ;  /* 0x0000004539397211 */ /* 0x000fe200020f0eff */
[----:B------:R-:W-:Y:S01]  /*86f0*/  UIMAD.WIDE UR4, UR4, 0x4, URZ ;  /* 0x00000004040478a5 */ /* 0x000fe2000f8e02ff */
[----:B------:R-:W-:-:S02]  /*8700*/  IADD3 R48, P1, PT, R163, R68, RZ ;  /* 0x00000044a3307210 */ /* 0x000fc40007f3e0ff */
[CC--:B------:R-:W-:Y:S02]  /*8710*/  IADD3 R62, P4, PT, R63.reuse, R68.reuse, RZ ;  /* 0x000000443f3e7210 */ /* 0x0c0fe40007f9e0ff */
[-C--:B------:R-:W-:Y:S02]  /*8720*/  LEA.HI.X.SX32 R43, R63, R69.reuse, 0x1, P2 ;  /* 0x000000453f2b7211 */ /* 0x080fe400010f0eff */
[-C--:B------:R-:W-:Y:S01]  /*8730*/  IADD3 R54, P0, PT, R169, R68.reuse, RZ ;  /* 0x00000044a9367210 */ /* 0x080fe20007f1e0ff */
[----:B------:R-:W-:Y:S01]  /*8740*/  IMAD R169, R99, 0x3f, RZ ;  /* 0x0000003f63a97824 */ /* 0x000fe200078e02ff */
[----:B------:R-:W-:Y:S02]  /*8750*/  LEA.HI.X.SX32 R37, R59, R69, 0x1, P3 ;  /* 0x000000453b257211 */ /* 0x000fe400018f0eff */
[-C--:B------:R-:W-:Y:S02]  /*8760*/  IADD3 R66, P2, PT, R67, R68.reuse, RZ ;  /* 0x0000004443427210 */ /* 0x080fe40007f5e0ff */
[----:B------:R-:W-:-:S02]  /*8770*/  IADD3 R60, P3, PT, R177, R68, RZ ;  /* 0x00000044b13c7210 */ /* 0x000fc40007f7e0ff */
[-C--:B------:R-:W-:Y:S02]  /*8780*/  LEA.HI.X.SX32 R59, R49, R69.reuse, 0x1, P5 ;  /* 0x00000045313b7211 */ /* 0x080fe400028f0eff */
[-C--:B------:R-:W-:Y:S02]  /*8790*/  LEA.HI.X.SX32 R63, R55, R69.reuse, 0x1, P4 ;  /* 0x00000045373f7211 */ /* 0x080fe400020f0eff */
[-C--:B------:R-:W-:Y:S02]  /*87a0*/  LEA.HI.X.SX32 R49, R67, R69.reuse, 0x1, P1 ;  /* 0x0000004543317211 */ /* 0x080fe400008f0eff */
[----:B------:R-:W-:Y:S02]  /*87b0*/  IADD3 R72, P1, PT, R73, R68, RZ ;  /* 0x0000004449487210 */ /* 0x000fe40007f3e0ff */
[-C--:B------:R-:W-:Y:S02]  /*87c0*/  LEA.HI.X.SX32 R67, R61, R69.reuse, 0x1, P2 ;  /* 0x000000453d437211 */ /* 0x080fe400010f0eff */
[----:B------:R-:W-:-:S02]  /*87d0*/  LEA.HI.X.SX32 R55, R73, R69, 0x1, P0 ;  /* 0x0000004549377211 */ /* 0x000fc400000f0eff */
[-C--:B------:R-:W-:Y:S02]  /*87e0*/  IADD3 R64, P5, PT, R185, R68.reuse, RZ ;  /* 0x00000044b9407210 */ /* 0x080fe40007fbe0ff */
[CC--:B------:R-:W-:Y:S02]  /*87f0*/  IADD3 R76, P0, PT, R77.reuse, R68.reuse, RZ ;  /* 0x000000444d4c7210 */ /* 0x0c0fe40007f1e0ff */
[----:B------:R-:W-:Y:S02]  /*8800*/  LEA.HI.X.SX32 R61, R77, R69, 0x1, P3 ;  /* 0x000000454d3d7211 */ /* 0x000fe400018f0eff */
[-C--:B------:R-:W-:Y:S02]  /*8810*/  IADD3 R70, P4, PT, R193, R68.reuse, RZ ;  /* 0x00000044c1467210 */ /* 0x080fe40007f9e0ff */
        /* <DEDUP_REMOVED lines=10> */
[-C--:B------:R-:W-:Y:S02]  /*88c0*/  LEA.HI.X.SX32 R75, R89, R69.reuse, 0x1, P2 ;  /* 0x00000045594b7211 */ /* 0x080fe400010f0eff */
[-C--:B------:R-:W-:Y:S02]  /*88d0*/  IADD3 R116, P2, PT, R117, R68.reuse, RZ ;  /* 0x0000004475747210 */ /* 0x080fe40007f5e0ff */
[-C--:B------:R-:W-:Y:S02]  /*88e0*/  IADD3 R82, P0, PT, R155, R68.reuse, RZ ;  /* 0x000000449b527210 */ /* 0x080fe40007f1e0ff */
[----:B------:R-:W-:Y:S01]  /*88f0*/  IADD3 R86, P3, PT, R159, R68, RZ ;  /* 0x000000449f567210 */ /* 0x000fe20007f7e0ff */
[----:B------:R-:W-:Y:S01]  /*8900*/  IMAD R159, R99, 0x7e, RZ ;  /* 0x0000007e639f7824 */ /* 0x000fe200078e02ff */
[----:B------:R-:W-:-:S02]  /*8910*/  LEA.HI.X.SX32 R85, R79, R69, 0x1, P5 ;  /* 0x000000454f557211 */ /* 0x000fc400028f0eff */
[-C--:B------:R-:W-:Y:S02]  /*8920*/  IADD3 R114, P5, PT, R161, R68.reuse, RZ ;  /* 0x00000044a1727210 */ /* 0x080fe40007fbe0ff */
[-C--:B------:R-:W-:Y:S02]  /*8930*/  LEA.HI.X.SX32 R89, R83, R69.reuse, 0x1, P4 ;  /* 0x0000004553597211 */ /* 0x080fe400020f0eff */
[-C--:B------:R-:W-:Y:S02]  /*8940*/  LEA.HI.X.SX32 R79, R117, R69.reuse, 0x1, P1 ;  /* 0x00000045754f7211 */ /* 0x080fe400008f0eff */
[-C--:B------:R-:W-:Y:S01]  /*8950*/  IADD3 R120, P4, PT, R165, R68.reuse, RZ ;  /* 0x00000044a5787210 */ /* 0x080fe20007f9e0ff */
[----:B------:R-:W-:Y:S01]  /*8960*/  IMAD.SHL.U32 R165, R99, 0x10, RZ ;  /* 0x0000001063a57824 */ /* 0x000fe200078e00ff */
[----:B------:R-:W-:Y:S02]  /*8970*/  IADD3 R126, P1, PT, R167, R68, RZ ;  /* 0x00000044a77e7210 */ /* 0x000fe40007f3e0ff */
[----:B------:R-:W-:-:S02]  /*8980*/  LEA.HI.X.SX32 R117, R87, R69, 0x1, P2 ;  /* 0x0000004557757211 */ /* 0x000fc400010f0eff */
[-C--:B------:R-:W-:Y:S02]  /*8990*/  IADD3 R132, P2, PT, R171, R68.reuse, RZ ;  /* 0x00000044ab847210 */ /* 0x080fe40007f5e0ff */
[-C--:B------:R-:W-:Y:S02]  /*89a0*/  LEA.HI.X.SX32 R83, R115, R69.reuse, 0x1, P0 ;  /* 0x0000004573537211 */ /* 0x080fe400000f0eff */
[-C--:B------:R-:W-:Y:S02]  /*89b0*/  IADD3 R134, P0, PT, R175, R68.reuse, RZ ;  /* 0x00000044af867210 */ /* 0x080fe40007f1e0ff */
[-C--:B------:R-:W-:Y:S02]  /*89c0*/  LEA.HI.X.SX32 R87, R121, R69.reuse, 0x1, P3 ;  /* 0x0000004579577211 */ /* 0x080fe400018f0eff */
[----:B------:R-:W-:Y:S02]  /*89d0*/  IADD3 R136, P3, PT, R179, R68, RZ ;  /* 0x00000044b3887210 */ /* 0x000fe40007f7e0ff */
[----:B------:R-:W-:-:S02]  /*89e0*/  LEA.HI.X.SX32 R115, R127, R69, 0x1, P5 ;  /* 0x000000457f737211 */ /* 0x000fc400028f0eff */
[-C--:B------:R-:W-:Y:S02]  /*89f0*/  IADD3 R138, P5, PT, R183, R68.reuse, RZ ;  /* 0x00000044b78a7210 */ /* 0x080fe40007fbe0ff */
[-C--:B------:R-:W-:Y:S01]  /*8a00*/  LEA.HI.X.SX32 R121, R131, R69.reuse, 0x1, P4 ;  /* 0x0000004583797211 */ /* 0x080fe200020f0eff */
[----:B------:R-:W-:Y:S01]  /*8a10*/  IMAD.SHL.U32 R131, R99, 0x2, RZ ;  /* 0x0000000263837824 */ /* 0x000fe200078e00ff */
[-C--:B------:R-:W-:Y:S02]  /*8a20*/  LEA.HI.X.SX32 R127, R133, R69.reuse, 0x1, P1 ;  /* 0x00000045857f7211 */ /* 0x080fe400008f0eff */
[-C--:B------:R-:W-:Y:S02]  /*8a30*/  IADD3 R140, P4, PT, R187, R68.reuse, RZ ;  /* 0x00000044bb8c7210 */ /* 0x080fe40007f9e0ff */
[----:B------:R-:W-:Y:S02]  /*8a40*/  LEA.HI.X.SX32 R133, R135, R69, 0x1, P2 ;  /* 0x0000004587857211 */ /* 0x000fe400010f0eff */
[----:B------:R-:W-:-:S02]  /*8a50*/  IADD3 R142, P1, PT, R191, R68, RZ ;  /* 0x00000044bf8e7210 */ /* 0x000fc40007f3e0ff */
[-C--:B------:R-:W-:Y:S02]  /*8a60*/  LEA.HI.X.SX32 R135, R137, R69.reuse, 0x1, P0 ;  /* 0x0000004589877211 */ /* 0x080fe400000f0eff */
[-C--:B------:R-:W-:Y:S02]  /*8a70*/  IADD3 R144, P2, PT, R195, R68.reuse, RZ ;  /* 0x00000044c3907210 */ /* 0x080fe40007f5e0ff */
[-C--:B------:R-:W-:Y:S02]  /*8a80*/  LEA.HI.X.SX32 R137, R139, R69.reuse, 0x1, P3 ;  /* 0x000000458b897211 */ /* 0x080fe400018f0eff */
[-C--:B------:R-:W-:Y:S02]  /*8a90*/  IADD3 R146, P0, PT, R199, R68.reuse, RZ ;  /* 0x00000044c7927210 */ /* 0x080fe40007f1e0ff */
[----:B------:R-:W-:Y:S02]  /*8aa0*/  LEA.HI.X.SX32 R139, R141, R69, 0x1, P5 ;  /* 0x000000458d8b7211 */ /* 0x000fe400028f0eff */
[----:B------:R-:W-:-:S02]  /*8ab0*/  IADD3 R148, P5, PT, R207, R68, RZ ;  /* 0x00000044cf947210 */ /* 0x000fc40007fbe0ff */
[-C--:B------:R-:W-:Y:S02]  /*8ac0*/  LEA.HI.X.SX32 R141, R143, R69.reuse, 0x1, P4 ;  /* 0x000000458f8d7211 */ /* 0x080fe400020f0eff */
[-C--:B------:R-:W-:Y:S02]  /*8ad0*/  LEA.HI.X.SX32 R143, R145, R69.reuse, 0x1, P1 ;  /* 0x00000045918f7211 */ /* 0x080fe400008f0eff */
[-C--:B------:R-:W-:Y:S02]  /*8ae0*/  LEA.HI.X.SX32 R145, R147, R69.reuse, 0x1, P2 ;  /* 0x0000004593917211 */ /* 0x080fe400010f0eff */
[-C--:B------:R-:W-:Y:S02]  /*8af0*/  LEA.HI.X.SX32 R147, R149, R69.reuse, 0x1, P0 ;  /* 0x0000004595937211 */ /* 0x080fe400000f0eff */
[----:B------:R-:W-:Y:S02]  /*8b00*/  IADD3 R150, P3, PT, R203, R68, RZ ;  /* 0x00000044cb967210 */ /* 0x000fe40007f7e0ff */
[----:B------:R-:W-:-:S02]  /*8b10*/  LEA.HI.X.SX32 R149, R153, R69, 0x1, P5 ;  /* 0x0000004599957211 */ /* 0x000fc400028f0eff */
[-C--:B------:R-:W-:Y:S02]  /*8b20*/  IADD3 R156, P5, PT, R131, R68.reuse, RZ ;  /* 0x00000044839c7210 */ /* 0x080fe40007fbe0ff */
[----:B------:R-:W-:Y:S02]  /*8b30*/  LEA.HI.X.SX32 R151, R151, R69, 0x1, P3 ;  /* 0x0000004597977211 */ /* 0x000fe400018f0eff */
[C---:B------:R-:W-:Y:S02]  /*8b40*/  SHF.L.U32 R153, R99.reuse, 0x2, RZ ;  /* 0x0000000263997819 */ /* 0x040fe400000006ff */
[C---:B------:R-:W-:Y:S02]  /*8b50*/  SHF.L.U32 R155, R99.reuse, 0x3, RZ ;  /* 0x00000003639b7819 */ /* 0x040fe400000006ff */
[CC--:B------:R-:W-:Y:S02]  /*8b60*/  LEA R160, P3, R99.reuse, R68.reuse, 0x3 ;  /* 0x0000004463a07211 */ /* 0x0c0fe400078618ff */
[----:B------:R-:W-:-:S02]  /*8b70*/  LEA R162, P2, R99, R68, 0x4 ;  /* 0x0000004463a27211 */ /* 0x000fc400078420ff */
[C---:B------:R-:W-:Y:S02]  /*8b80*/  LEA.HI.X.SX32 R157, R99.reuse, R69, 0x1, P5 ;  /* 0x00000045639d7211 */ /* 0x040fe400028f0eff */
[C---:B------:R-:W-:Y:S02]  /*8b90*/  SHF.L.U32 R167, R99.reuse, 0x5, RZ ;  /* 0x0000000563a77819 */ /* 0x040fe400000006ff */
[CC--:B------:R-:W-:Y:S02]  /*8ba0*/  LEA R158, P4, R99.reuse, R68.reuse, 0x2 ;  /* 0x00000044639e7211 */ /* 0x0c0fe400078810ff */
[CC--:B------:R-:W-:Y:S02]  /*8bb0*/  LEA R164, P1, R99.reuse, R68.reuse, 0x5 ;  /* 0x0000004463a47211 */ /* 0x0c0fe400078228ff */
[-C--:B------:R-:W-:Y:S02]  /*8bc0*/  LEA R154, P0, R99, R68.reuse, 0x6 ;  /* 0x00000044639a7211 */ /* 0x080fe400078030ff */
[----:B------:R-:W-:-:S02]  /*8bd0*/  IADD3 R152, P5, PT, R159, R68, RZ ;  /* 0x000000449f987210 */ /* 0x000fc40007fbe0ff */
[-C--:B------:R-:W-:Y:S02]  /*8be0*/  LEA.HI.X.SX32 R161, R153, R69.reuse, 0x1, P3 ;  /* 0x0000004599a17211 */ /* 0x080fe400018f0eff */
[-C--:B------:R-:W-:Y:S02]  /*8bf0*/  LEA.HI.X.SX32 R163, R155, R69.reuse, 0x1, P2 ;  /* 0x000000459ba37211 */ /* 0x080fe400010f0eff */
[-C--:B------:R-:W-:Y:S02]  /*8c00*/  LEA.HI.X.SX32 R159, R131, R69.reuse, 0x1, P4 ;  /* 0x00000045839f7211 */ /* 0x080fe400020f0eff */
[-C--:B------:R-:W-:Y:S02]  /*8c10*/  LEA.HI.X.SX32 R165, R165, R69.reuse, 0x1, P1 ;  /* 0x00000045a5a57211 */ /* 0x080fe400008f0eff */
[-C--:B------:R-:W-:Y:S02]  /*8c20*/  LEA.HI.X.SX32 R155, R167, R69.reuse, 0x1, P0 ;  /* 0x00000045a79b7211 */ /* 0x080fe400000f0eff */
[----:B------:R-:W-:-:S02]  /*8c30*/  LEA.HI.X.SX32 R153, R169, R69, 0x1, P5 ;  /* 0x00000045a9997211 */ /* 0x000fc400028f0eff */
[----:B-1----:R-:W-:Y:S02]  /*8c40*/  PRMT R69, R3, 0x7632, R69 ;  /* 0x0000763203457816 */ /* 0x002fe40000000045 */
[----:B------:R-:W-:Y:S02]  /*8c50*/  PRMT R99, R90, 0x7632, R99 ;  /* 0x000076325a637816 */ /* 0x000fe40000000063 */
[----:B------:R-:W-:Y:S01]  /*8c60*/  PRMT R3, R92, 0x7632, R3 ;  /* 0x000076325c037816 */ /* 0x000fe20000000003 */
[----:B------:R1:W-:Y:S01]  /*8c70*/  STG.E.U16 desc[UR34][R156.64], R69 ;  /* 0x000000459c007986 */ /* 0x0003e2000c101522 */
[----:B------:R-:W-:-:S03]  /*8c80*/  PRMT R68, R118, 0x7632, R68 ;  /* 0x0000763276447816 */ /* 0x000fc60000000044 */
[----:B------:R-:W-:Y:S04]  /*8c90*/  STG.E.U16 desc[UR34][R158.64], R90 ;  /* 0x0000005a9e007986 */ /* 0x000fe8000c101522 */
[----:B------:R2:W-:Y:S04]  /*8ca0*/  STG.E.U16 desc[UR34][R18.64], R99 ;  /* 0x0000006312007986 */ /* 0x0005e8000c101522 */
[----:B------:R-:W-:Y:S01]  /*8cb0*/  STG.E.U16 desc[UR34][R160.64], R91 ;  /* 0x0000005ba0007986 */ /* 0x000fe2000c101522 */
[----:B-1----:R-:W-:Y:S02]  /*8cc0*/  PRMT R69, R119, 0x7632, R69 ;  /* 0x0000763277457816 */ /* 0x002fe40000000045 */
[----:B--2---:R-:W-:-:S02]  /*8cd0*/  PRMT R19, R91, 0x7632, R19 ;  /* 0x000076325b137816 */ /* 0x004fc40000000013 */
[----:B------:R-:W-:-:S03]  /*8ce0*/  PRMT R18, R94, 0x7632, R18 ;  /* 0x000076325e127816 */ /* 0x000fc60000000012 */
[----:B------:R1:W-:Y:S04]  /*8cf0*/  STG.E.U16 desc[UR34][R26.64], R19 ;  /* 0x000000131a007986 */ /* 0x0003e8000c101522 */
[----:B------:R2:W-:Y:S04]  /*8d00*/  STG.E.U16 desc[UR34][R16.64], R92 ;  /* 0x0000005c10007986 */ /* 0x0005e8000c101522 */
[----:B------:R3:W-:Y:S04]  /*8d10*/  STG.E.U16 desc[UR34][R34.64], R3 ;  /* 0x0000000322007986 */ /* 0x0007e8000c101522 */
[----:B------:R-:W-:Y:S01]  /*8d20*/  STG.E.U16 desc[UR34][R162.64], R93 ;  /* 0x0000005da2007986 */ /* 0x000fe2000c101522 */
[----:B-1----:R-:W-:-:S02]  /*8d30*/  PRMT R26, R95, 0x7632, R26 ;  /* 0x000076325f1a7816 */ /* 0x002fc4000000001a */
[----:B--2---:R-:W-:Y:S02]  /*8d40*/  PRMT R17, R93, 0x7632, R17 ;  /* 0x000076325d117816 */ /* 0x004fe40000000011 */
[----:B---3--:R-:W-:-:S03]  /*8d50*/  PRMT R3, R96, 0x7632, R3 ;  /* 0x0000763260037816 */ /* 0x008fc60000000003 */
[----:B------:R1:W-:Y:S04]  /*8d60*/  STG.E.U16 desc[UR34][R40.64], R17 ;  /* 0x0000001128007986 */ /* 0x0003e8000c101522 */
[----:B------:R-:W-:Y:S04]  /*8d70*/  STG.E.U16 desc[UR34][R24.64], R94 ;  /* 0x0000005e18007986 */ /* 0x000fe8000c101522 */
[----:B------:R-:W-:Y:S04]  /*8d80*/  STG.E.U16 desc[UR34][R46.64], R18 ;  /* 0x000000122e007986 */ /* 0x000fe8000c101522 */
[----:B------:R2:W-:Y:S01]  /*8d90*/  STG.E.U16 desc[UR34][R14.64], R95 ;  /* 0x0000005f0e007986 */ /* 0x0005e2000c101522 */
[----:B-1----:R-:W-:-:S02]  /*8da0*/  PRMT R40, R102, 0x7632, R40 ;  /* 0x0000763266287816 */ /* 0x002fc40000000028 */
[----:B------:R-:W-:Y:S01]  /*8db0*/  PRMT R41, R106, 0x7632, R41 ;  /* 0x000076326a297816 */ /* 0x000fe20000000029 */
[----:B------:R-:W-:Y:S04]  /*8dc0*/  STG.E.U16 desc[UR34][R52.64], R26 ;  /* 0x0000001a34007986 */ /* 0x000fe8000c101522 */
[----:B------:R1:W-:Y:S01]  /*8dd0*/  STG.E.U16 desc[UR34][R32.64], R96 ;  /* 0x0000006020007986 */ /* 0x0003e2000c101522 */
[----:B--2---:R-:W-:-:S03]  /*8de0*/  PRMT R15, R97, 0x7632, R15 ;  /* 0x00007632610f7816 */ /* 0x004fc6000000000f */
[----:B------:R2:W-:Y:S01]  /*8df0*/  STG.E.U16 desc[UR34][R58.64], R3 ;  /* 0x000000033a007986 */ /* 0x0005e2000c101522 */
[----:B------:R-:W-:-:S03]  /*8e00*/  PRMT R14, R100, 0x7632, R14 ;  /* 0x00007632640e7816 */ /* 0x000fc6000000000e */
[----:B------:R-:W-:Y:S01]  /*8e10*/  STG.E.U16 desc[UR34][R164.64], R97 ;  /* 0x00000061a4007986 */ /* 0x000fe2000c101522 */
[----:B-1----:R-:W-:-:S03]  /*8e20*/  PRMT R33, R98, 0x7632, R33 ;  /* 0x0000763262217816 */ /* 0x002fc60000000021 */
[----:B------:R1:W-:Y:S04]  /*8e30*/  STG.E.U16 desc[UR34][R62.64], R15 ;  /* 0x0000000f3e007986 */ /* 0x0003e8000c101522 */
[----:B------:R-:W-:Y:S01]  /*8e40*/  STG.E.U16 desc[UR34][R38.64], R98 ;  /* 0x0000006226007986 */ /* 0x000fe2000c101522 */
[----:B--2---:R-:W-:Y:S02]  /*8e50*/  PRMT R3, R101, 0x7632, R3 ;  /* 0x0000763265037816 */ /* 0x004fe40000000003 */
[----:B------:R-:W-:Y:S01]  /*8e60*/  PRMT R58, R105, 0x7632, R58 ;  /* 0x00007632693a7816 */ /* 0x000fe2000000003a */
[----:B------:R2:W-:Y:S04]  /*8e70*/  STG.E.U16 desc[UR34][R66.64], R33 ;  /* 0x0000002142007986 */ /* 0x0005e8000c101522 */
[----:B------:R-:W-:Y:S01]  /*8e80*/  STG.E.U16 desc[UR34][R22.64], R100 ;  /* 0x0000006416007986 */ /* 0x000fe2000c101522 */
[----:B-1----:R-:W-:-:S03]  /*8e90*/  PRMT R63, R111, 0x7632, R63 ;  /* 0x000076326f3f7816 */ /* 0x002fc6000000003f */
[----:B------:R1:W-:Y:S04]  /*8ea0*/  STG.E.U16 desc[UR34][R72.64], R14 ;  /* 0x0000000e48007986 */ /* 0x0003e8000c101522 */
[----:B------:R3:W-:Y:S01]  /*8eb0*/  STG.E.U16 desc[UR34][R44.64], R101 ;  /* 0x000000652c007986 */ /* 0x0007e2000c101522 */
[----:B--2---:R-:W-:Y:S02]  /*8ec0*/  PRMT R66, R112, 0x7632, R66 ;  /* 0x0000763270427816 */ /* 0x004fe40000000042 */
[----:B------:R-:W-:Y:S01]  /*8ed0*/  PRMT R67, R113, 0x7632, R67 ;  /* 0x0000763271437816 */ /* 0x000fe20000000043 */
[----:B------:R2:W-:Y:S04]  /*8ee0*/  STG.E.U16 desc[UR34][R76.64], R3 ;  /* 0x000000034c007986 */ /* 0x0005e8000c101522 */
[----:B------:R4:W-:Y:S01]  /*8ef0*/  STG.E.U16 desc[UR34][R12.64], R102 ;  /* 0x000000660c007986 */ /* 0x0009e2000c101522 */
[----:B-1----:R-:W-:-:S02]  /*8f00*/  PRMT R72, R123, 0x7632, R72 ;  /* 0x000076327b487816 */ /* 0x002fc40000000048 */
[----:B------:R-:W-:Y:S01]  /*8f10*/  PRMT R73, R128, 0x7632, R73 ;  /* 0x0000763280497816 */ /* 0x000fe20000000049 */
[----:B------:R-:W-:Y:S01]  /*8f20*/  STG.E.U16 desc[UR34][R80.64], R40 ;  /* 0x0000002850007986 */ /* 0x000fe2000c101522 */
[----:B---3--:R-:W-:-:S03]  /*8f30*/  PRMT R44, R104, 0x7632, R44 ;  /* 0x00007632682c7816 */ /* 0x008fc6000000002c */
[----:B------:R-:W-:Y:S01]  /*8f40*/  STG.E.U16 desc[UR34][R50.64], R103 ;  /* 0x0000006732007986 */ /* 0x000fe2000c101522 */
[----:B--2---:R-:W-:Y:S02]  /*8f50*/  PRMT R3, R107, 0x7632, R3 ;  /* 0x000076326b037816 */ /* 0x004fe40000000003 */
[----:B------:R-:W-:Y:S02]  /*8f60*/  PRMT R76, R129, 0x7632, R76 ;  /* 0x00007632814c7816 */ /* 0x000fe4000000004c */
[----:B----4-:R-:W-:-:S05]  /*8f70*/  PRMT R13, R103, 0x7632, R13 ;  /* 0x00007632670d7816 */ /* 0x010fca000000000d */
[----:B------:R-:W-:Y:S04]  /*8f80*/  STG.E.U16 desc[UR34][R84.64], R13 ;  /* 0x0000000d54007986 */ /* 0x000fe8000c101522 */
[----:B------:R-:W-:Y:S04]  /*8f90*/  STG.E.U16 desc[UR34][R30.64], R104 ;  /* 0x000000681e007986 */ /* 0x000fe8000c101522 */
[----:B------:R-:W-:Y:S04]  /*8fa0*/  STG.E.U16 desc[UR34][R88.64], R44 ;  /* 0x0000002c58007986 */ /* 0x000fe8000c101522 */
[----:B------:R1:W-:Y:S04]  /*8fb0*/  STG.E.U16 desc[UR34][R56.64], R105 ;  /* 0x0000006938007986 */ /* 0x0003e8000c101522 */
[----:B------:R-:W-:Y:S04]  /*8fc0*/  STG.E.U16 desc[UR34][R116.64], R58 ;  /* 0x0000003a74007986 */ /* 0x000fe8000c101522 */
[----:B------:R-:W-:Y:S04]  /*8fd0*/  STG.E.U16 desc[UR34][R154.64], R106 ;  /* 0x0000006a9a007986 */ /* 0x000fe8000c101522 */
[----:B------:R-:W-:Y:S01]  /*8fe0*/  STG.E.U16 desc[UR34][R82.64], R41 ;  /* 0x0000002952007986 */ /* 0x000fe2000c101522 */
[----:B-1----:R-:W-:-:S03]  /*8ff0*/  PRMT R57, R109, 0x7632, R57 ;  /* 0x000076326d397816 */ /* 0x002fc60000000039 */
[----:B------:R-:W-:Y:S04]  /*9000*/  STG.E.U16 desc[UR34][R42.64], R107 ;  /* 0x0000006b2a007986 */ /* 0x000fe8000c101522 */
[----:B------:R1:W-:Y:S04]  /*9010*/  STG.E.U16 desc[UR34][R86.64], R3 ;  /* 0x0000000356007986 */ /* 0x0003e8000c101522 */
[----:B------:R2:W-:Y:S04]  /*9020*/  STG.E.U16 desc[UR34][R10.64], R109 ;  /* 0x0000006d0a007986 */ /* 0x0005e8000c101522 */
[----:B------:R-:W-:Y:S04]  /*9030*/  STG.E.U16 desc[UR34][R114.64], R57 ;  /* 0x0000003972007986 */ /* 0x000fe8000c101522 */
[----:B------:R-:W-:Y:S01]  /*9040*/  STG.E.U16 desc[UR34][R48.64], R110 ;  /* 0x0000006e30007986 */ /* 0x000fe2000c101522 */
[----:B-1----:R-:W-:-:S02]  /*9050*/  PRMT R3, R122, 0x7632, R3 ;  /* 0x000076327a037816 */ /* 0x002fc40000000003 */
[----:B--2---:R-:W-:-:S05]  /*9060*/  PRMT R11, R110, 0x7632, R11 ;  /* 0x000076326e0b7816 */ /* 0x004fca000000000b */
[----:B------:R-:W-:Y:S04]  /*9070*/  STG.E.U16 desc[UR34][R120.64], R11 ;  /* 0x0000000b78007986 */ /* 0x000fe8000c101522 */
[----:B------:R1:W-:Y:S04]  /*9080*/  STG.E.U16 desc[UR34][R6.64], R111 ;  /* 0x0000006f06007986 */ /* 0x0003e8000c101522 */
[----:B------:R-:W-:Y:S04]  /*9090*/  STG.E.U16 desc[UR34][R126.64], R63 ;  /* 0x0000003f7e007986 */ /* 0x000fe8000c101522 */
[----:B------:R-:W-:Y:S01]  /*90a0*/  STG.E.U16 desc[UR34][R54.64], R112 ;  /* 0x0000007036007986 */ /* 0x000fe2000c101522 */
[----:B-1----:R-:W1:Y:S03]  /*90b0*/  LDC.64 R6, c[0x0][0x3a0] ;  /* 0x0000e800ff067b82 */ /* 0x002e660000000a00 */
[----:B------:R-:W-:Y:S04]  /*90c0*/  STG.E.U16 desc[UR34][R132.64], R66 ;  /* 0x0000004284007986 */ /* 0x000fe8000c101522 */
[----:B------:R-:W-:Y:S04]  /*90d0*/  STG.E.U16 desc[UR34][R20.64], R113 ;  /* 0x0000007114007986 */ /* 0x000fe8000c101522 */
[----:B------:R-:W-:Y:S04]  /*90e0*/  STG.E.U16 desc[UR34][R134.64], R67 ;  /* 0x0000004386007986 */ /* 0x000fe8000c101522 */
[----:B------:R-:W-:Y:S04]  /*90f0*/  STG.E.U16 desc[UR34][R60.64], R118 ;  /* 0x000000763c007986 */ /* 0x000fe8000c101522 */
[----:B------:R-:W-:Y:S04]  /*9100*/  STG.E.U16 desc[UR34][R136.64], R68 ;  /* 0x0000004488007986 */ /* 0x000fe8000c101522 */
[----:B------:R2:W-:Y:S04]  /*9110*/  STG.E.U16 desc[UR34][R4.64], R119 ;  /* 0x0000007704007986 */ /* 0x0005e8000c101522 */
[----:B------:R-:W-:Y:S04]  /*9120*/  STG.E.U16 desc[UR34][R138.64], R69 ;  /* 0x000000458a007986 */ /* 0x000fe8000c101522 */
[----:B------:R-:W-:Y:S01]  /*9130*/  STG.E.U16 desc[UR34][R64.64], R122 ;  /* 0x0000007a40007986 */ /* 0x000fe2000c101522 */
[----:B--2---:R-:W-:-:S03]  /*9140*/  PRMT R5, R124, 0x7632, R5 ;  /* 0x000076327c057816 */ /* 0x004fc60000000005 */
[----:B------:R2:W-:Y:S04]  /*9150*/  STG.E.U16 desc[UR34][R140.64], R3 ;  /* 0x000000038c007986 */ /* 0x0005e8000c101522 */
[----:B------:R-:W-:Y:S04]  /*9160*/  STG.E.U16 desc[UR34][R28.64], R124 ;  /* 0x0000007c1c007986 */ /* 0x000fe8000c101522 */
[----:B------:R3:W-:Y:S04]  /*9170*/  STG.E.U16 desc[UR34][R142.64], R5 ;  /* 0x000000058e007986 */ /* 0x0007e8000c101522 */
[----:B------:R4:W-:Y:S01]  /*9180*/  STG.E.U16 desc[UR34][R70.64], R123 ;  /* 0x0000007b46007986 */ /* 0x0009e2000c101522 */
[----:B--2---:R-:W-:-:S03]  /*9190*/  PRMT R3, R130, 0x7632, R3 ;  /* 0x0000763282037816 */ /* 0x004fc60000000003 */
[----:B------:R4:W-:Y:S01]  /*91a0*/  STG.E.U16 desc[UR34][R144.64], R72 ;  /* 0x0000004890007986 */ /* 0x0009e2000c101522 */
[C---:B---3--:R-:W-:Y:S01]  /*91b0*/  SHF.L.U32 R5, R2.reuse, 0x2, RZ ;  /* 0x0000000202057819 */ /* 0x048fe200000006ff */
[----:B------:R-:W-:Y:S02]  /*91c0*/  IMAD.HI R2, R2, 0x4, RZ ;  /* 0x0000000402027827 */ /* 0x000fe400078e02ff */
[----:B------:R4:W-:Y:S01]  /*91d0*/  STG.E.U16 desc[UR34][R8.64], R128 ;  /* 0x0000008008007986 */ /* 0x0009e2000c101522 */
[--C-:B-1----:R-:W-:Y:S02]  /*91e0*/  IADD3 R4, P0, P1, R5, UR6, R6.reuse ;  /* 0x0000000605047c10 */ /* 0x102fe4000f91e006 */
[----:B------:R-:W-:Y:S01]  /*91f0*/  PRMT R6, R125, 0x7632, R6 ;  /* 0x000076327d067816 */ /* 0x000fe20000000006 */
[----:B------:R4:W-:Y:S01]  /*9200*/  STG.E.U16 desc[UR34][R146.64], R73 ;  /* 0x0000004992007986 */ /* 0x0009e2000c101522 */
[----:B------:R-:W-:-:S03]  /*9210*/  IADD3.X R5, PT, PT, R2, UR5, R7, P0, P1 ;  /* 0x0000000502057c10 */ /* 0x000fc600087e2407 */
[----:B------:R4:W-:Y:S04]  /*9220*/  STG.E.U16 desc[UR34][R74.64], R130 ;  /* 0x000000824a007986 */ /* 0x0009e8000c101522 */
[----:B------:R4:W-:Y:S04]  /*9230*/  STG.E.U16 desc[UR34][R150.64], R3 ;  /* 0x0000000396007986 */ /* 0x0009e8000c101522 */
[----:B------:R4:W-:Y:S04]  /*9240*/  STG.E.U16 desc[UR34][R36.64], R125 ;  /* 0x0000007d24007986 */ /* 0x0009e8000c101522 */
[----:B------:R4:W-:Y:S04]  /*9250*/  STG.E.U16 desc[UR34][R148.64], R6 ;  /* 0x0000000694007986 */ /* 0x0009e8000c101522 */
[----:B------:R4:W-:Y:S04]  /*9260*/  STG.E.U16 desc[UR34][R78.64], R129 ;  /* 0x000000814e007986 */ /* 0x0009e8000c101522 */
[----:B------:R4:W-:Y:S04]  /*9270*/  STG.E.U16 desc[UR34][R152.64], R76 ;  /* 0x0000004c98007986 */ /* 0x0009e8000c101522 */
[----:B------:R4:W-:Y:S01]  /*9280*/  STG.E desc[UR34][R4.64], R108 ;  /* 0x0000006c04007986 */ /* 0x0009e2000c101922 */
[----:B0-----:R-:W-:Y:S06]  /*9290*/  BAR.SYNC.DEFER_BLOCKING 0x0 ;  /* 0x0000000000007b1d */ /* 0x001fec0000010000 */
[----:B------:R-:W-:Y:S05]  /*92a0*/  @P6 BRA `(.L_x_22) ;  /* 0x0000000000a06947 */ /* 0x000fea0003800000 */
[----:B------:R-:W0:Y:S01]  /*92b0*/  S2UR UR5, SR_CgaCtaId ;  /* 0x00000000000579c3 */ /* 0x000e220000008800 */
[----:B------:R-:W-:Y:S01]  /*92c0*/  NOP ;  /* 0x0000000000007918 */ /* 0x000fe20000000000 */
[----:B------:R-:W-:Y:S01]  /*92d0*/  UMOV UR4, 0x50 ;  /* 0x0000005000047882 */ /* 0x000fe20000000000 */
[----:B------:R-:W-:Y:S01]  /*92e0*/  MOV R0, UR9 ;  /* 0x0000000900007c02 */ /* 0x000fe20008000f00 */
[----:B------:R-:W-:Y:S02]  /*92f0*/  HFMA2 R7, -RZ, RZ, 0, 5.9604644775390625e-08 ;  /* 0x00000001ff077431 */ /* 0x000fe400000001ff */
[----:B----4-:R-:W-:Y:S01]  /*9300*/  IMAD.MOV.U32 R3, RZ, RZ, 0xff ;  /* 0x000000ffff037424 */ /* 0x010fe200078e00ff */
[----:B------:R-:W-:-:S04]  /*9310*/  LOP3.LUT R0, R0, 0xffff, RZ, 0xc0, !PT ;  /* 0x0000ffff00007812 */ /* 0x000fc800078ec0ff */
[----:B------:R-:W-:-:S04]  /*9320*/  SHF.R.U32.HI R0, RZ, 0x5, R0 ;  /* 0x00000005ff007819 */ /* 0x000fc80000011600 */
[----:B------:R-:W-:Y:S02]  /*9330*/  IADD3 R2, PT, PT, R0, 0x10, RZ ;  /* 0x0000001000027810 */ /* 0x000fe40007ffe0ff */
[----:B------:R-:W-:Y:S01]  /*9340*/  SHF.L.U32 R0, R3, R0, RZ ;  /* 0x0000000003007219 */ /* 0x000fe200000006ff */
[----:B0-----:R-:W-:Y:S01]  /*9350*/  ULEA UR6, UR5, UR4, 0x18 ;  /* 0x0000000405067291 */ /* 0x001fe2000f8ec0ff */
[----:B------:R-:W-:-:S04]  /*9360*/  SHF.L.U32 R3, R7, R2, RZ ;  /* 0x0000000207037219 */ /* 0x000fc800000006ff */
[----:B------:R-:W-:-:S04]  /*9370*/  LOP3.LUT R0, R3, R0, RZ, 0xfc, !PT ;  /* 0x0000000003007212 */ /* 0x000fc800078efcff */
[----:B------:R-:W0:Y:S01]  /*9380*/  LDS R5, [UR6] ;  /* 0x00000006ff057984 */ /* 0x000e220008000800 */
[C---:B------:R-:W-:Y:S02]  /*9390*/  LOP3.LUT R2, R0.reuse, 0xffff, RZ, 0xc0, !PT ;  /* 0x0000ffff00027812 */ /* 0x040fe400078ec0ff */
[----:B0-----:R-:W-:-:S04]  /*93a0*/  LOP3.LUT R3, R0, 0xffff, R5, 0x80, !PT ;  /* 0x0000ffff00037812 */ /* 0x001fc800078e8005 */
[----:B------:R-:W-:-:S13]  /*93b0*/  ISETP.NE.AND P0, PT, R3, R2, PT ;  /* 0x000000020300720c */ /* 0x000fda0003f05270 */
[----:B------:R-:W-:Y:S05]  /*93c0*/  @P0 BRA `(.L_x_23) ;  /* 0x0000000000500947 */ /* 0x000fea0003800000 */
[----:B------:R-:W-:Y:S02]  /*93d0*/  SHF.R.U32.HI R5, RZ, 0x10, R5 ;  /* 0x00000010ff057819 */ /* 0x000fe40000011605 */
[----:B------:R-:W-:-:S04]  /*93e0*/  SHF.R.U32.HI R2, RZ, 0x10, R0 ;  /* 0x00000010ff027819 */ /* 0x000fc80000011600 */
[----:B------:R-:W-:-:S04]  /*93f0*/  LOP3.LUT R5, R5, R2, RZ, 0xc0, !PT ;  /* 0x0000000205057212 */ /* 0x000fc800078ec0ff */
[----:B------:R-:W-:-:S13]  /*9400*/  ISETP.NE.AND P0, PT, R5, R2, PT ;  /* 0x000000020500720c */ /* 0x000fda0003f05270 */
[----:B------:R-:W-:Y:S05]  /*9410*/  @P0 BRA `(.L_x_24) ;  /* 0x0000000000300947 */ /* 0x000fea0003800000 */
[----:B------:R-:W-:Y:S01]  /*9420*/  R2UR UR4, R0 ;  /* 0x00000000000472ca */ /* 0x000fe200000e0000 */
[----:B------:R-:W-:Y:S01]  /*9430*/  VOTEU.ANY UR5, UPT, PT ;  /* 0x0000000000057886 */ /* 0x000fe200038e0100 */
[----:B------:R-:W0:Y:S01]  /*9440*/  S2R R0, SR_LANEID ;  /* 0x0000000000007919 */ /* 0x000e220000000000 */
[----:B------:R-:W-:-:S10]  /*9450*/  UFLO.U32 UR5, UR5 ;  /* 0x00000005000572bd */ /* 0x000fd400080e0000 */
[----:B------:R-:W-:-:S06]  /*9460*/  ULOP3.LUT UR4, URZ, UR4, URZ, 0x33, !UPT ;  /* 0x00000004ff047292 */ /* 0x000fcc000f8e33ff */
[----:B------:R-:W-:-:S04]  /*9470*/  MOV R2, UR4 ;  /* 0x0000000400027c02 */ /* 0x000fc80008000f00 */
[----:B------:R-:W1:Y:S02]  /*9480*/  REDUX UR7, R2 ;  /* 0x00000000020773c4 */ /* 0x000e640000000000 */
[----:B------:R2:W-:Y:S01]  /*9490*/  UTCATOMSWS.AND URZ, UR4 ;  /* 0x0000000400ff79e3 */ /* 0x0005e20008000000 */
[----:B0-----:R-:W-:Y:S01]  /*94a0*/  ISETP.EQ.U32.AND P0, PT, R0, UR5, PT ;  /* 0x0000000500007c0c */ /* 0x001fe2000bf02070 */
[----:B-1----:R-:W-:-:S12]  /*94b0*/  IMAD.U32 R0, RZ, RZ, UR7 ;  /* 0x00000007ff007e24 */ /* 0x002fd8000f8e00ff */
[----:B------:R2:W-:Y:S01]  /*94c0*/  @P0 ATOMS.AND RZ, [UR6], R0 ;  /* 0x00000000ffff098c */ /* 0x0005e2000a800006 */
[----:B------:R-:W-:Y:S05]  /*94d0*/  BRA `(.L_x_22) ;  /* 0x0000000000147947 */ /* 0x000fea0003800000 */
.L_x_24:
[----:B------:R-:W-:-:S07]  /*94e0*/  MOV R2, 0x9500 ;  /* 0x0000950000027802 */ /* 0x000fce0000000f00 */
[----:B------:R-:W-:Y:S05]  /*94f0*/  CALL.REL.NOINC `($__internal_0_$__cuda_sm10x_tcgen05_guardrail_trap_col_being_dealloced_not_returned_by_alloc) ;  /* 0x0000000000447944 */ /* 0x000fea0003c00000 */
[----:B------:R-:W-:Y:S05]  /*9500*/  BRA `(.L_x_22) ;  /* 0x0000000000087947 */ /* 0x000fea0003800000 */
.L_x_23:
[----:B------:R-:W-:-:S07]  /*9510*/  MOV R2, 0x9530 ;  /* 0x0000953000027802 */ /* 0x000fce0000000f00 */
[----:B------:R-:W-:Y:S05]  /*9520*/  CALL.REL.NOINC `($__internal_2_$__cuda_sm10x_tcgen05_guardrail_trap_unallocated_columns_being_dealloced) ;  /* 0x0000000000507944 */ /* 0x000fea0003c00000 */
.L_x_22:
[----:B------:R-:W-:Y:S01]  /*9530*/  NOP ;  /* 0x0000000000007918 */ /* 0x000fe20000000000 */
[----:B--2---:R-:W-:Y:S05]  /*9540*/  EXIT ;  /* 0x000000000000794d */ /* 0x004fea0003800000 */
.L_x_8:
[----:B------:R-:W1:Y:S02]  /*9550*/  SYNCS.PHASECHK.TRANS64.TRYWAIT P3, [UR8+0x9000], RZ ;  /* 0x009000ffff0075a7 */ /* 0x000e640008061108 */
[----:B-1----:R-:W-:Y:S05]  /*9560*/  @!P3 BRA `(.L_x_8) ;  /* 0xfffffffc00f8b947 */ /* 0x002fea000383ffff */
[----:B------:R-:W-:Y:S05]  /*9570*/  BRA `(.L_x_7) ;  /* 0xffffff9000647947 */ /* 0x000fea000383ffff */
.L_x_17:
[----:B------:R-:W1:Y:S02]  /*9580*/  SYNCS.PHASECHK.TRANS64.TRYWAIT P4, [UR8+0xb010], RZ ;  /* 0x00b010ffff0075a7 */ /* 0x000e640008081108 */
[----:B-1----:R-:W-:Y:S05]  /*9590*/  @!P4 BRA `(.L_x_17) ;  /* 0xfffffffc00f8c947 */ /* 0x002fea000383ffff */
[----:B------:R-:W-:Y:S05]  /*95a0*/  BRA `(.L_x_25) ;  /* 0xffffffb800487947 */ /* 0x000fea000383ffff */
.L_x_18:
[----:B------:R-:W1:Y:S02]  /*95b0*/  SYNCS.PHASECHK.TRANS64.TRYWAIT P6, [UR27], R37 ;  /* 0x00000025ff0075a7 */ /* 0x000e6400080c111b */
[----:B-1----:R-:W-:Y:S05]  /*95c0*/  @!P6 BRA `(.L_x_18) ;  /* 0xfffffffc00f8e947 */ /* 0x002fea000383ffff */
[----:B------:R-:W-:Y:S05]  /*95d0*/  BRA `(.L_x_26) ;  /* 0xffffffbc00d07947 */ /* 0x000fea000383ffff */
.L_x_21:
[----:B------:R-:W0:Y:S02]  /*95e0*/  SYNCS.PHASECHK.TRANS64.TRYWAIT P1, [UR27], R3 ;  /* 0x00000003ff0075a7 */ /* 0x000e24000802111b */
[----:B0-----:R-:W-:Y:S05]  /*95f0*/  @!P1 BRA `(.L_x_21) ;  /* 0xfffffffc00f89947 */ /* 0x001fea000383ffff */
[----:B------:R-:W-:Y:S05]  /*9600*/  BRA `(.L_x_27) ;  /* 0xffffffd400b47947 */ /* 0x000fea000383ffff */
        .weak           $__internal_0_$__cuda_sm10x_tcgen05_guardrail_trap_col_being_dealloced_not_returned_by_alloc
        .type           $__internal_0_$__cuda_sm10x_tcgen05_guardrail_trap_col_being_dealloced_not_returned_by_alloc,@function
        .size           $__internal_0_$__cuda_sm10x_tcgen05_guardrail_trap_col_being_dealloced_not_returned_by_alloc,($__internal_1_$__cuda_sm10x_tcgen05_guardrail_trap_phase_invalid_during_alloc - $__internal_0_$__cuda_sm10x_tcgen05_guardrail_trap_col_being_dealloced_not_returned_by_alloc)
$__internal_0_$__cuda_sm10x_tcgen05_guardrail_trap_col_being_dealloced_not_returned_by_alloc:
[----:B------:R-:W-:Y:S05]  /*9610*/  BPT.TRAP 0x1 ;  /* 0x000000040000795c */ /* 0x000fea0000300000 */
[----:B------:R-:W-:-:S04]  /*9620*/  MOV R3, 0x0 ;  /* 0x0000000000037802 */ /* 0x000fc80000000f00 */
[----:B------:R-:W-:Y:S05]  /*9630*/  RET.REL.NODEC R2 `(attn_fwd) ;  /* 0xffffff6802707950 */ /* 0x000fea0003c3ffff */
        .weak           $__internal_1_$__cuda_sm10x_tcgen05_guardrail_trap_phase_invalid_during_alloc
        .type           $__internal_1_$__cuda_sm10x_tcgen05_guardrail_trap_phase_invalid_during_alloc,@function
        .size           $__internal_1_$__cuda_sm10x_tcgen05_guardrail_trap_phase_invalid_during_alloc,($__internal_2_$__cuda_sm10x_tcgen05_guardrail_trap_unallocated_columns_being_dealloced - $__internal_1_$__cuda_sm10x_tcgen05_guardrail_trap_phase_invalid_during_alloc)
$__internal_1_$__cuda_sm10x_tcgen05_guardrail_trap_phase_invalid_during_alloc:
[----:B------:R-:W-:Y:S05]  /*9640*/  BPT.TRAP 0x1 ;  /* 0x000000040000795c */ /* 0x000fea0000300000 */
[----:B------:R-:W-:-:S04]  /*9650*/  HFMA2 R3, -RZ, RZ, 0, 0 ;  /* 0x00000000ff037431 */ /* 0x000fc800000001ff */
[----:B------:R-:W-:Y:S05]  /*9660*/  RET.REL.NODEC R2 `(attn_fwd) ;  /* 0xffffff6802647950 */ /* 0x000fea0003c3ffff */
        .weak           $__internal_2_$__cuda_sm10x_tcgen05_guardrail_trap_unallocated_columns_being_dealloced
        .type           $__internal_2_$__cuda_sm10x_tcgen05_guardrail_trap_unallocated_columns_being_dealloced,@function
        .size           $__internal_2_$__cuda_sm10x_tcgen05_guardrail_trap_unallocated_columns_being_dealloced,(.L_x_31 - $__internal_2_$__cuda_sm10x_tcgen05_guardrail_trap_unallocated_columns_being_dealloced)
$__internal_2_$__cuda_sm10x_tcgen05_guardrail_trap_unallocated_columns_being_dealloced:
[----:B------:R-:W-:Y:S05]  /*9670*/  BPT.TRAP 0x1 ;  /* 0x000000040000795c */ /* 0x000fea0000300000 */
[----:B------:R-:W-:-:S04]  /*9680*/  MOV R3, 0x0 ;  /* 0x0000000000037802 */ /* 0x000fc80000000f00 */
[----:B------:R-:W-:Y:S05]  /*9690*/  RET.REL.NODEC R2 `(attn_fwd) ;  /* 0xffffff6802587950 */ /* 0x000fea0003c3ffff */
.L_x_28:
[----:B------:R-:W-:-:S00]  /*96a0*/  BRA `(.L_x_28) ;  /* 0xfffffffc00fc7947 */ /* 0x000fc0000383ffff */
[----:B------:R-:W-:-:S00]  /*96b0*/  NOP ;  /* 0x0000000000007918 */ /* 0x000fc00000000000 */
        /* <DEDUP_REMOVED lines=12> */
.L_x_31:


//--------------------- .nv.global.init           --------------------------
	.section	.nv.global.init,"aw",@progbits
.nv.global.init:
	.type		_$_str,@object
	.size		_$_str,(.L_3 - _$_str)
_$_str:
        /*0000*/ 	.byte	0x5f, 0x5f, 0x43, 0x55, 0x44, 0x41, 0x5f, 0x46, 0x54, 0x5a, 0x00
.L_3:


//--------------------- .nv.shared.attn_fwd       --------------------------
	.section	.nv.shared.attn_fwd,"aw",@nobits
	.sectionflags	@""
	.align	16
	.zero		1024


//--------------------- .nv.shared.reserved.0     --------------------------
	.section	.nv.shared.reserved.0,"aw",@nobits
	.align	8
	.weak		__nv_reservedSMEM_offset_0_alias
	.size		__nv_reservedSMEM_offset_0_alias, 0, 64
	.other		__nv_reservedSMEM_offset_0_alias,@"STO_CUDA_RESERVED_SHARED STV_DEFAULT"
__nv_reservedSMEM_offset_0_alias:
	.zero		0
.nv.shared.reserved.0:
	.zero		64
	.weak		__nv_reservedSMEM_allocation_phase
	.type		__nv_reservedSMEM_allocation_phase,@object
	.size		__nv_reservedSMEM_allocation_phase,(.L_0 - __nv_reservedSMEM_allocation_phase)
__nv_reservedSMEM_allocation_phase:
	.zero		1
.L_0:
	.zero		7
	.weak		__nv_reservedSMEM_devtool_atexit_pc
	.type		__nv_reservedSMEM_devtool_atexit_pc,@object
	.size		__nv_reservedSMEM_devtool_atexit_pc,(__nv_reservedSMEM_allocation_mask - __nv_reservedSMEM_devtool_atexit_pc)
__nv_reservedSMEM_devtool_atexit_pc:
	.zero		8
	.weak		__nv_reservedSMEM_allocation_mask
	.type		__nv_reservedSMEM_allocation_mask,@object
	.size		__nv_reservedSMEM_allocation_mask,(.L_2 - __nv_reservedSMEM_allocation_mask)
__nv_reservedSMEM_allocation_mask:
	.zero		4
.L_2:


//--------------------- .nv.constant0.attn_fwd    --------------------------
	.section	.nv.constant0.attn_fwd,"a",@progbits
	.sectionflags	@""
	.align	4
.nv.constant0.attn_fwd:
	.zero		1032


//--------------------- SYMBOLS --------------------------

	.type		.nv.reservedSmem.offset0,@object
	.size		.nv.reservedSmem.offset0,0x4
	.type		.nv.reservedSmem.cap,@object
	.size		.nv.reservedSmem.cap,0x4
